//
// Generated by NVIDIA NVVM Compiler
//
// Compiler Build ID: CL-36424714
// Cuda compilation tools, release 13.0, V13.0.88
// Based on NVVM 20.0.0
//

.version 9.0
.target sm_100
.address_size 64

	// .globl	_Z25initializeDistancesKernelPii
.extern .func  (.param .b64 func_retval0) malloc
(
	.param .b64 malloc_param_0
)
;
.extern .func free
(
	.param .b64 free_param_0
)
;

.visible .entry _Z25initializeDistancesKernelPii(
	.param .u64 .ptr .align 1 _Z25initializeDistancesKernelPii_param_0,
	.param .u32 _Z25initializeDistancesKernelPii_param_1
)
{
	.reg .pred 	%p<3>;
	.reg .b32 	%r<12>;
	.reg .b64 	%rd<7>;

	ld.param.u64 	%rd2, [_Z25initializeDistancesKernelPii_param_0];
	ld.param.u32 	%r2, [_Z25initializeDistancesKernelPii_param_1];
	cvta.to.global.u64 	%rd1, %rd2;
	mov.u32 	%r3, %ctaid.x;
	mov.u32 	%r4, %ntid.x;
	mov.u32 	%r5, %tid.x;
	mad.lo.s32 	%r1, %r3, %r4, %r5;
	mul.lo.s32 	%r6, %r2, %r2;
	setp.ge.s32 	%p1, %r1, %r6;
	@%p1 bra 	$L__BB0_4;
	div.s32 	%r7, %r1, %r2;
	mul.lo.s32 	%r8, %r7, %r2;
	sub.s32 	%r9, %r1, %r8;
	setp.ne.s32 	%p2, %r7, %r9;
	@%p2 bra 	$L__BB0_3;
	mul.wide.s32 	%rd5, %r1, 4;
	add.s64 	%rd6, %rd1, %rd5;
	mov.b32 	%r11, 0;
	st.global.u32 	[%rd6], %r11;
	bra.uni 	$L__BB0_4;
$L__BB0_3:
	mul.wide.s32 	%rd3, %r1, 4;
	add.s64 	%rd4, %rd1, %rd3;
	mov.b32 	%r10, 2147483647;
	st.global.u32 	[%rd4], %r10;
$L__BB0_4:
	ret;

}
	// .globl	_Z22parallelDijkstraKernelPiS_S_i
.visible .entry _Z22parallelDijkstraKernelPiS_S_i(
	.param .u64 .ptr .align 1 _Z22parallelDijkstraKernelPiS_S_i_param_0,
	.param .u64 .ptr .align 1 _Z22parallelDijkstraKernelPiS_S_i_param_1,
	.param .u64 .ptr .align 1 _Z22parallelDijkstraKernelPiS_S_i_param_2,
	.param .u32 _Z22parallelDijkstraKernelPiS_S_i_param_3
)
{
	.reg .pred 	%p<81>;
	.reg .b16 	%rs<20>;
	.reg .b32 	%r<208>;
	.reg .b64 	%rd<114>;

	ld.param.u64 	%rd31, [_Z22parallelDijkstraKernelPiS_S_i_param_1];
	ld.param.u64 	%rd32, [_Z22parallelDijkstraKernelPiS_S_i_param_2];
	ld.param.u32 	%r90, [_Z22parallelDijkstraKernelPiS_S_i_param_3];
	cvta.to.global.u64 	%rd1, %rd31;
	cvta.to.global.u64 	%rd2, %rd32;
	mov.u32 	%r1, %ctaid.x;
	setp.ge.s32 	%p1, %r1, %r90;
	@%p1 bra 	$L__BB1_84;
	cvt.u64.u32 	%rd33, %r90;
	mul.wide.u32 	%rd34, %r90, 4;
	{ // callseq 0, 0
	.param .b64 param0;
	st.param.b64 	[param0], %rd34;
	.param .b64 retval0;
	call.uni (retval0), 
	malloc, 
	(
	param0
	);
	ld.param.b64 	%rd35, [retval0];
	} // callseq 0
	{ // callseq 1, 0
	.param .b64 param0;
	st.param.b64 	[param0], %rd33;
	.param .b64 retval0;
	call.uni (retval0), 
	malloc, 
	(
	param0
	);
	ld.param.b64 	%rd36, [retval0];
	} // callseq 1
	add.s32 	%r92, %r90, -1;
	and.b32  	%r2, %r90, 7;
	setp.lt.u32 	%p2, %r92, 7;
	mov.b32 	%r178, 0;
	@%p2 bra 	$L__BB1_4;
	and.b32  	%r178, %r90, -8;
	mov.b32 	%r176, 0;
$L__BB1_3:
	.pragma "nounroll";
	cvt.u64.u32 	%rd37, %r176;
	mul.wide.u32 	%rd38, %r176, 4;
	add.s64 	%rd39, %rd35, %rd38;
	mov.b32 	%r94, 2147483647;
	st.u32 	[%rd39], %r94;
	add.s64 	%rd40, %rd36, %rd37;
	mov.b16 	%rs1, 0;
	st.u8 	[%rd40], %rs1;
	st.u32 	[%rd39+4], %r94;
	st.u8 	[%rd40+1], %rs1;
	st.u32 	[%rd39+8], %r94;
	st.u8 	[%rd40+2], %rs1;
	st.u32 	[%rd39+12], %r94;
	st.u8 	[%rd40+3], %rs1;
	st.u32 	[%rd39+16], %r94;
	st.u8 	[%rd40+4], %rs1;
	st.u32 	[%rd39+20], %r94;
	st.u8 	[%rd40+5], %rs1;
	st.u32 	[%rd39+24], %r94;
	st.u8 	[%rd40+6], %rs1;
	st.u32 	[%rd39+28], %r94;
	st.u8 	[%rd40+7], %rs1;
	add.s32 	%r176, %r176, 8;
	setp.ne.s32 	%p3, %r176, %r178;
	@%p3 bra 	$L__BB1_3;
$L__BB1_4:
	setp.eq.s32 	%p4, %r2, 0;
	@%p4 bra 	$L__BB1_12;
	and.b32  	%r7, %r90, 3;
	setp.lt.u32 	%p5, %r2, 4;
	@%p5 bra 	$L__BB1_7;
	cvt.u64.u32 	%rd41, %r178;
	mul.wide.u32 	%rd42, %r178, 4;
	add.s64 	%rd43, %rd35, %rd42;
	mov.b32 	%r95, 2147483647;
	st.u32 	[%rd43], %r95;
	add.s64 	%rd44, %rd36, %rd41;
	mov.b16 	%rs2, 0;
	st.u8 	[%rd44], %rs2;
	st.u32 	[%rd43+4], %r95;
	st.u8 	[%rd44+1], %rs2;
	st.u32 	[%rd43+8], %r95;
	st.u8 	[%rd44+2], %rs2;
	st.u32 	[%rd43+12], %r95;
	st.u8 	[%rd44+3], %rs2;
	add.s32 	%r178, %r178, 4;
$L__BB1_7:
	setp.eq.s32 	%p6, %r7, 0;
	@%p6 bra 	$L__BB1_12;
	setp.eq.s32 	%p7, %r7, 1;
	@%p7 bra 	$L__BB1_10;
	cvt.u64.u32 	%rd45, %r178;
	mul.wide.u32 	%rd46, %r178, 4;
	add.s64 	%rd47, %rd35, %rd46;
	mov.b32 	%r96, 2147483647;
	st.u32 	[%rd47], %r96;
	add.s64 	%rd48, %rd36, %rd45;
	mov.b16 	%rs3, 0;
	st.u8 	[%rd48], %rs3;
	st.u32 	[%rd47+4], %r96;
	st.u8 	[%rd48+1], %rs3;
	add.s32 	%r178, %r178, 2;
$L__BB1_10:
	and.b32  	%r97, %r90, 1;
	setp.eq.b32 	%p8, %r97, 1;
	not.pred 	%p9, %p8;
	@%p9 bra 	$L__BB1_12;
	cvt.u64.u32 	%rd49, %r178;
	mul.wide.u32 	%rd50, %r178, 4;
	add.s64 	%rd51, %rd35, %rd50;
	mov.b32 	%r98, 2147483647;
	st.u32 	[%rd51], %r98;
	add.s64 	%rd52, %rd36, %rd49;
	mov.b16 	%rs4, 0;
	st.u8 	[%rd52], %rs4;
$L__BB1_12:
	mul.wide.u32 	%rd53, %r1, 4;
	add.s64 	%rd54, %rd35, %rd53;
	mov.b32 	%r99, 0;
	st.u32 	[%rd54], %r99;
	setp.lt.u32 	%p10, %r90, 2;
	@%p10 bra 	$L__BB1_70;
	mul.lo.s32 	%r12, %r90, %r1;
	and.b32  	%r13, %r90, 3;
	and.b32  	%r14, %r90, 2147483644;
	mov.b32 	%r180, 0;
	cvt.u64.u32 	%rd77, %r12;
$L__BB1_14:
	mov.u32 	%r15, %r180;
	setp.lt.u32 	%p11, %r90, 4;
	mov.b32 	%r184, 2147483647;
	mov.b32 	%r185, -1;
	mov.b32 	%r193, 0;
	@%p11 bra 	$L__BB1_25;
	mov.b32 	%r184, 2147483647;
	mov.b32 	%r185, -1;
	mov.b32 	%r181, 0;
$L__BB1_16:
	cvt.u64.u32 	%rd55, %r181;
	add.s64 	%rd5, %rd36, %rd55;
	ld.u8 	%rs5, [%rd5];
	setp.ne.s16 	%p12, %rs5, 0;
	mul.wide.u32 	%rd56, %r181, 4;
	add.s64 	%rd6, %rd35, %rd56;
	@%p12 bra 	$L__BB1_18;
	ld.u32 	%r108, [%rd6];
	setp.gt.s32 	%p13, %r108, %r184;
	min.s32 	%r184, %r108, %r184;
	selp.b32 	%r185, %r185, %r181, %p13;
$L__BB1_18:
	ld.u8 	%rs6, [%rd5+1];
	setp.ne.s16 	%p14, %rs6, 0;
	@%p14 bra 	$L__BB1_20;
	add.s32 	%r109, %r181, 1;
	ld.u32 	%r110, [%rd6+4];
	setp.gt.s32 	%p15, %r110, %r184;
	min.s32 	%r184, %r110, %r184;
	selp.b32 	%r185, %r185, %r109, %p15;
$L__BB1_20:
	ld.u8 	%rs7, [%rd5+2];
	setp.ne.s16 	%p16, %rs7, 0;
	@%p16 bra 	$L__BB1_22;
	add.s32 	%r111, %r181, 2;
	ld.u32 	%r112, [%rd6+8];
	setp.gt.s32 	%p17, %r112, %r184;
	min.s32 	%r184, %r112, %r184;
	selp.b32 	%r185, %r185, %r111, %p17;
$L__BB1_22:
	ld.u8 	%rs8, [%rd5+3];
	setp.ne.s16 	%p18, %rs8, 0;
	@%p18 bra 	$L__BB1_24;
	add.s32 	%r113, %r181, 3;
	ld.u32 	%r114, [%rd6+12];
	setp.gt.s32 	%p19, %r114, %r184;
	min.s32 	%r184, %r114, %r184;
	selp.b32 	%r185, %r185, %r113, %p19;
$L__BB1_24:
	add.s32 	%r181, %r181, 4;
	setp.ne.s32 	%p20, %r181, %r14;
	mov.u32 	%r193, %r14;
	@%p20 bra 	$L__BB1_16;
$L__BB1_25:
	setp.eq.s32 	%p21, %r13, 0;
	@%p21 bra 	$L__BB1_34;
	cvt.u64.u32 	%rd57, %r193;
	add.s64 	%rd7, %rd36, %rd57;
	ld.u8 	%rs9, [%rd7];
	setp.ne.s16 	%p22, %rs9, 0;
	mul.wide.u32 	%rd58, %r193, 4;
	add.s64 	%rd8, %rd35, %rd58;
	@%p22 bra 	$L__BB1_28;
	ld.u32 	%r115, [%rd8];
	setp.gt.s32 	%p23, %r115, %r184;
	min.s32 	%r184, %r115, %r184;
	selp.b32 	%r185, %r185, %r193, %p23;
$L__BB1_28:
	setp.eq.s32 	%p24, %r13, 1;
	@%p24 bra 	$L__BB1_34;
	ld.u8 	%rs10, [%rd7+1];
	setp.ne.s16 	%p25, %rs10, 0;
	@%p25 bra 	$L__BB1_31;
	ld.u32 	%r116, [%rd8+4];
	setp.gt.s32 	%p26, %r116, %r184;
	min.s32 	%r184, %r116, %r184;
	add.s32 	%r117, %r193, 1;
	selp.b32 	%r185, %r185, %r117, %p26;
$L__BB1_31:
	setp.eq.s32 	%p27, %r13, 2;
	@%p27 bra 	$L__BB1_34;
	ld.u8 	%rs11, [%rd7+2];
	setp.ne.s16 	%p28, %rs11, 0;
	@%p28 bra 	$L__BB1_34;
	ld.u32 	%r118, [%rd8+8];
	setp.gt.s32 	%p29, %r118, %r184;
	add.s32 	%r119, %r193, 2;
	selp.b32 	%r185, %r185, %r119, %p29;
$L__BB1_34:
	setp.eq.s32 	%p30, %r185, -1;
	@%p30 bra 	$L__BB1_70;
	setp.lt.u32 	%p31, %r90, 4;
	cvt.s64.s32 	%rd59, %r185;
	add.s64 	%rd60, %rd36, %rd59;
	mov.b16 	%rs12, 1;
	st.u8 	[%rd60], %rs12;
	mul.wide.s32 	%rd61, %r185, 4;
	add.s64 	%rd9, %rd35, %rd61;
	mov.b32 	%r202, 0;
	@%p31 bra 	$L__BB1_54;
	mov.b32 	%r201, 0;
$L__BB1_37:
	ld.param.u64 	%rd108, [_Z22parallelDijkstraKernelPiS_S_i_param_0];
	mad.lo.s32 	%r122, %r185, %r90, %r201;
	cvta.to.global.u64 	%rd62, %rd108;
	mul.wide.s32 	%rd63, %r122, 4;
	add.s64 	%rd10, %rd62, %rd63;
	ld.global.u32 	%r123, [%rd10];
	cvt.u64.u32 	%rd11, %r201;
	add.s64 	%rd12, %rd36, %rd11;
	ld.u8 	%rs13, [%rd12];
	setp.ne.s16 	%p32, %rs13, 0;
	setp.eq.s32 	%p33, %r123, 0;
	mul.wide.u32 	%rd64, %r201, 4;
	add.s64 	%rd13, %rd35, %rd64;
	or.pred  	%p34, %p32, %p33;
	@%p34 bra 	$L__BB1_41;
	ld.u32 	%r52, [%rd9];
	setp.eq.s32 	%p35, %r52, 2147483647;
	@%p35 bra 	$L__BB1_41;
	add.s32 	%r53, %r52, %r123;
	ld.u32 	%r124, [%rd13];
	setp.ge.s32 	%p36, %r53, %r124;
	@%p36 bra 	$L__BB1_41;
	cvt.u32.u64 	%r125, %rd11;
	st.u32 	[%rd13], %r53;
	add.s32 	%r126, %r125, %r12;
	mul.wide.u32 	%rd65, %r126, 4;
	add.s64 	%rd66, %rd2, %rd65;
	st.global.u32 	[%rd66], %r185;
$L__BB1_41:
	ld.global.u32 	%r127, [%rd10+4];
	ld.u8 	%rs14, [%rd12+1];
	setp.ne.s16 	%p37, %rs14, 0;
	setp.eq.s32 	%p38, %r127, 0;
	cvt.u64.u32 	%rd67, %r12;
	add.s64 	%rd68, %rd11, %rd67;
	shl.b64 	%rd69, %rd68, 2;
	add.s64 	%rd14, %rd2, %rd69;
	or.pred  	%p39, %p37, %p38;
	@%p39 bra 	$L__BB1_45;
	ld.u32 	%r55, [%rd9];
	setp.eq.s32 	%p40, %r55, 2147483647;
	@%p40 bra 	$L__BB1_45;
	add.s32 	%r56, %r55, %r127;
	ld.u32 	%r128, [%rd13+4];
	setp.ge.s32 	%p41, %r56, %r128;
	@%p41 bra 	$L__BB1_45;
	st.u32 	[%rd13+4], %r56;
	st.global.u32 	[%rd14+4], %r185;
$L__BB1_45:
	ld.global.u32 	%r129, [%rd10+8];
	ld.u8 	%rs15, [%rd12+2];
	setp.ne.s16 	%p42, %rs15, 0;
	setp.eq.s32 	%p43, %r129, 0;
	or.pred  	%p44, %p42, %p43;
	@%p44 bra 	$L__BB1_49;
	ld.u32 	%r58, [%rd9];
	setp.eq.s32 	%p45, %r58, 2147483647;
	@%p45 bra 	$L__BB1_49;
	add.s32 	%r59, %r58, %r129;
	ld.u32 	%r130, [%rd13+8];
	setp.ge.s32 	%p46, %r59, %r130;
	@%p46 bra 	$L__BB1_49;
	st.u32 	[%rd13+8], %r59;
	st.global.u32 	[%rd14+8], %r185;
$L__BB1_49:
	ld.global.u32 	%r131, [%rd10+12];
	ld.u8 	%rs16, [%rd12+3];
	setp.ne.s16 	%p47, %rs16, 0;
	setp.eq.s32 	%p48, %r131, 0;
	or.pred  	%p49, %p47, %p48;
	@%p49 bra 	$L__BB1_53;
	ld.u32 	%r61, [%rd9];
	setp.eq.s32 	%p50, %r61, 2147483647;
	@%p50 bra 	$L__BB1_53;
	add.s32 	%r62, %r61, %r131;
	ld.u32 	%r132, [%rd13+12];
	setp.ge.s32 	%p51, %r62, %r132;
	@%p51 bra 	$L__BB1_53;
	st.u32 	[%rd13+12], %r62;
	st.global.u32 	[%rd14+12], %r185;
$L__BB1_53:
	cvt.u32.u64 	%r133, %rd11;
	add.s32 	%r201, %r133, 4;
	setp.ne.s32 	%p52, %r201, %r14;
	mov.u32 	%r202, %r14;
	@%p52 bra 	$L__BB1_37;
$L__BB1_54:
	setp.eq.s32 	%p53, %r13, 0;
	@%p53 bra 	$L__BB1_69;
	ld.param.u64 	%rd109, [_Z22parallelDijkstraKernelPiS_S_i_param_0];
	mad.lo.s32 	%r134, %r185, %r90, %r202;
	cvta.to.global.u64 	%rd70, %rd109;
	mul.wide.s32 	%rd71, %r134, 4;
	add.s64 	%rd15, %rd70, %rd71;
	ld.global.u32 	%r135, [%rd15];
	cvt.u64.u32 	%rd72, %r202;
	add.s64 	%rd16, %rd36, %rd72;
	ld.u8 	%rs17, [%rd16];
	setp.ne.s16 	%p54, %rs17, 0;
	setp.eq.s32 	%p55, %r135, 0;
	mul.wide.u32 	%rd73, %r202, 4;
	add.s64 	%rd17, %rd35, %rd73;
	or.pred  	%p56, %p54, %p55;
	@%p56 bra 	$L__BB1_59;
	ld.u32 	%r66, [%rd9];
	setp.eq.s32 	%p57, %r66, 2147483647;
	@%p57 bra 	$L__BB1_59;
	add.s32 	%r67, %r66, %r135;
	ld.u32 	%r136, [%rd17];
	setp.ge.s32 	%p58, %r67, %r136;
	@%p58 bra 	$L__BB1_59;
	st.u32 	[%rd17], %r67;
	add.s32 	%r137, %r202, %r12;
	mul.wide.u32 	%rd74, %r137, 4;
	add.s64 	%rd75, %rd2, %rd74;
	st.global.u32 	[%rd75], %r185;
$L__BB1_59:
	setp.eq.s32 	%p59, %r13, 1;
	@%p59 bra 	$L__BB1_69;
	ld.global.u32 	%r138, [%rd15+4];
	ld.u8 	%rs18, [%rd16+1];
	setp.ne.s16 	%p60, %rs18, 0;
	setp.eq.s32 	%p61, %r138, 0;
	or.pred  	%p62, %p60, %p61;
	@%p62 bra 	$L__BB1_64;
	ld.u32 	%r69, [%rd9];
	setp.eq.s32 	%p63, %r69, 2147483647;
	@%p63 bra 	$L__BB1_64;
	add.s32 	%r70, %r69, %r138;
	ld.u32 	%r139, [%rd17+4];
	setp.ge.s32 	%p64, %r70, %r139;
	@%p64 bra 	$L__BB1_64;
	st.u32 	[%rd17+4], %r70;
	cvt.u64.u32 	%rd76, %r202;
	add.s64 	%rd78, %rd76, %rd77;
	shl.b64 	%rd79, %rd78, 2;
	add.s64 	%rd80, %rd2, %rd79;
	st.global.u32 	[%rd80+4], %r185;
$L__BB1_64:
	setp.eq.s32 	%p65, %r13, 2;
	@%p65 bra 	$L__BB1_69;
	ld.global.u32 	%r140, [%rd15+8];
	ld.u8 	%rs19, [%rd16+2];
	setp.ne.s16 	%p66, %rs19, 0;
	setp.eq.s32 	%p67, %r140, 0;
	or.pred  	%p68, %p66, %p67;
	@%p68 bra 	$L__BB1_69;
	ld.u32 	%r72, [%rd9];
	setp.eq.s32 	%p69, %r72, 2147483647;
	@%p69 bra 	$L__BB1_69;
	add.s32 	%r73, %r72, %r140;
	ld.u32 	%r141, [%rd17+8];
	setp.ge.s32 	%p70, %r73, %r141;
	@%p70 bra 	$L__BB1_69;
	st.u32 	[%rd17+8], %r73;
	cvt.u64.u32 	%rd81, %r202;
	cvt.u64.u32 	%rd82, %r12;
	add.s64 	%rd83, %rd81, %rd82;
	shl.b64 	%rd84, %rd83, 2;
	add.s64 	%rd85, %rd2, %rd84;
	st.global.u32 	[%rd85+8], %r185;
$L__BB1_69:
	add.s32 	%r180, %r15, 1;
	add.s32 	%r142, %r90, -2;
	setp.ne.s32 	%p71, %r15, %r142;
	@%p71 bra 	$L__BB1_14;
$L__BB1_70:
	setp.lt.s32 	%p72, %r90, 1;
	@%p72 bra 	$L__BB1_83;
	mul.lo.s32 	%r75, %r90, %r1;
	and.b32  	%r76, %r90, 15;
	setp.lt.u32 	%p73, %r90, 16;
	mov.b32 	%r205, 0;
	@%p73 bra 	$L__BB1_74;
	and.b32  	%r205, %r90, 2147483632;
	neg.s32 	%r203, %r205;
	add.s64 	%rd111, %rd35, 32;
	mul.wide.u32 	%rd86, %r75, 4;
	add.s64 	%rd87, %rd86, %rd1;
	add.s64 	%rd110, %rd87, 32;
$L__BB1_73:
	.pragma "nounroll";
	ld.u32 	%r144, [%rd111+-32];
	st.global.u32 	[%rd110+-32], %r144;
	ld.u32 	%r145, [%rd111+-28];
	st.global.u32 	[%rd110+-28], %r145;
	ld.u32 	%r146, [%rd111+-24];
	st.global.u32 	[%rd110+-24], %r146;
	ld.u32 	%r147, [%rd111+-20];
	st.global.u32 	[%rd110+-20], %r147;
	ld.u32 	%r148, [%rd111+-16];
	st.global.u32 	[%rd110+-16], %r148;
	ld.u32 	%r149, [%rd111+-12];
	st.global.u32 	[%rd110+-12], %r149;
	ld.u32 	%r150, [%rd111+-8];
	st.global.u32 	[%rd110+-8], %r150;
	ld.u32 	%r151, [%rd111+-4];
	st.global.u32 	[%rd110+-4], %r151;
	ld.u32 	%r152, [%rd111];
	st.global.u32 	[%rd110], %r152;
	ld.u32 	%r153, [%rd111+4];
	st.global.u32 	[%rd110+4], %r153;
	ld.u32 	%r154, [%rd111+8];
	st.global.u32 	[%rd110+8], %r154;
	ld.u32 	%r155, [%rd111+12];
	st.global.u32 	[%rd110+12], %r155;
	ld.u32 	%r156, [%rd111+16];
	st.global.u32 	[%rd110+16], %r156;
	ld.u32 	%r157, [%rd111+20];
	st.global.u32 	[%rd110+20], %r157;
	ld.u32 	%r158, [%rd111+24];
	st.global.u32 	[%rd110+24], %r158;
	ld.u32 	%r159, [%rd111+28];
	st.global.u32 	[%rd110+28], %r159;
	add.s32 	%r203, %r203, 16;
	add.s64 	%rd111, %rd111, 64;
	add.s64 	%rd110, %rd110, 64;
	setp.ne.s32 	%p74, %r203, 0;
	@%p74 bra 	$L__BB1_73;
$L__BB1_74:
	setp.eq.s32 	%p75, %r76, 0;
	@%p75 bra 	$L__BB1_83;
	setp.lt.u32 	%p76, %r76, 8;
	@%p76 bra 	$L__BB1_77;
	cvt.u64.u32 	%rd88, %r205;
	mul.wide.u32 	%rd89, %r205, 4;
	add.s64 	%rd90, %rd35, %rd89;
	ld.u32 	%r160, [%rd90];
	add.s32 	%r161, %r205, %r75;
	mul.wide.u32 	%rd91, %r161, 4;
	add.s64 	%rd92, %rd1, %rd91;
	st.global.u32 	[%rd92], %r160;
	ld.u32 	%r162, [%rd90+4];
	cvt.u64.u32 	%rd93, %r75;
	add.s64 	%rd94, %rd88, %rd93;
	shl.b64 	%rd95, %rd94, 2;
	add.s64 	%rd96, %rd1, %rd95;
	st.global.u32 	[%rd96+4], %r162;
	ld.u32 	%r163, [%rd90+8];
	st.global.u32 	[%rd96+8], %r163;
	ld.u32 	%r164, [%rd90+12];
	st.global.u32 	[%rd96+12], %r164;
	ld.u32 	%r165, [%rd90+16];
	st.global.u32 	[%rd96+16], %r165;
	ld.u32 	%r166, [%rd90+20];
	st.global.u32 	[%rd96+20], %r166;
	ld.u32 	%r167, [%rd90+24];
	st.global.u32 	[%rd96+24], %r167;
	ld.u32 	%r168, [%rd90+28];
	st.global.u32 	[%rd96+28], %r168;
	add.s32 	%r205, %r205, 8;
$L__BB1_77:
	setp.eq.s32 	%p77, %r2, 0;
	@%p77 bra 	$L__BB1_83;
	and.b32  	%r84, %r90, 3;
	setp.lt.u32 	%p78, %r2, 4;
	@%p78 bra 	$L__BB1_80;
	cvt.u64.u32 	%rd97, %r205;
	mul.wide.u32 	%rd98, %r205, 4;
	add.s64 	%rd99, %rd35, %rd98;
	ld.u32 	%r169, [%rd99];
	add.s32 	%r170, %r205, %r75;
	mul.wide.u32 	%rd100, %r170, 4;
	add.s64 	%rd101, %rd1, %rd100;
	st.global.u32 	[%rd101], %r169;
	ld.u32 	%r171, [%rd99+4];
	cvt.u64.u32 	%rd102, %r75;
	add.s64 	%rd103, %rd97, %rd102;
	shl.b64 	%rd104, %rd103, 2;
	add.s64 	%rd105, %rd1, %rd104;
	st.global.u32 	[%rd105+4], %r171;
	ld.u32 	%r172, [%rd99+8];
	st.global.u32 	[%rd105+8], %r172;
	ld.u32 	%r173, [%rd99+12];
	st.global.u32 	[%rd105+12], %r173;
	add.s32 	%r205, %r205, 4;
$L__BB1_80:
	setp.eq.s32 	%p79, %r84, 0;
	@%p79 bra 	$L__BB1_83;
	add.s32 	%r174, %r205, %r75;
	mul.wide.u32 	%rd106, %r174, 4;
	add.s64 	%rd113, %rd1, %rd106;
	mul.wide.u32 	%rd107, %r205, 4;
	add.s64 	%rd112, %rd35, %rd107;
	neg.s32 	%r207, %r84;
$L__BB1_82:
	.pragma "nounroll";
	ld.u32 	%r175, [%rd112];
	st.global.u32 	[%rd113], %r175;
	add.s64 	%rd113, %rd113, 4;
	add.s64 	%rd112, %rd112, 4;
	add.s32 	%r207, %r207, 1;
	setp.ne.s32 	%p80, %r207, 0;
	@%p80 bra 	$L__BB1_82;
$L__BB1_83:
	{ // callseq 2, 0
	.param .b64 param0;
	st.param.b64 	[param0], %rd35;
	call.uni 
	free, 
	(
	param0
	);
	} // callseq 2
	{ // callseq 3, 0
	.param .b64 param0;
	st.param.b64 	[param0], %rd36;
	call.uni 
	free, 
	(
	param0
	);
	} // callseq 3
$L__BB1_84:
	ret;

}
	// .globl	_Z24pathReconstructionKernelPiS_S_ii
.visible .entry _Z24pathReconstructionKernelPiS_S_ii(
	.param .u64 .ptr .align 1 _Z24pathReconstructionKernelPiS_S_ii_param_0,
	.param .u64 .ptr .align 1 _Z24pathReconstructionKernelPiS_S_ii_param_1,
	.param .u64 .ptr .align 1 _Z24pathReconstructionKernelPiS_S_ii_param_2,
	.param .u32 _Z24pathReconstructionKernelPiS_S_ii_param_3,
	.param .u32 _Z24pathReconstructionKernelPiS_S_ii_param_4
)
{
	.local .align 16 .b8 	__local_depot2[4000];
	.reg .b64 	%SP;
	.reg .b64 	%SPL;
	.reg .pred 	%p<14>;
	.reg .b16 	%rs<5>;
	.reg .b32 	%r<65>;
	.reg .b64 	%rd<44>;

	mov.u64 	%SPL, __local_depot2;
	ld.param.u64 	%rd11, [_Z24pathReconstructionKernelPiS_S_ii_param_0];
	ld.param.u64 	%rd12, [_Z24pathReconstructionKernelPiS_S_ii_param_1];
	ld.param.u64 	%rd13, [_Z24pathReconstructionKernelPiS_S_ii_param_2];
	ld.param.u32 	%r30, [_Z24pathReconstructionKernelPiS_S_ii_param_3];
	ld.param.u32 	%r31, [_Z24pathReconstructionKernelPiS_S_ii_param_4];
	cvta.to.global.u64 	%rd1, %rd12;
	cvta.to.global.u64 	%rd2, %rd13;
	cvta.to.global.u64 	%rd3, %rd11;
	add.u64 	%rd4, %SPL, 0;
	mov.u32 	%r1, %ctaid.x;
	mov.u32 	%r2, %tid.x;
	max.s32 	%r32, %r1, %r2;
	setp.ge.s32 	%p1, %r32, %r30;
	@%p1 bra 	$L__BB2_18;
	setp.ne.s32 	%p2, %r1, %r2;
	@%p2 bra 	$L__BB2_3;
	mad.lo.s32 	%r52, %r30, %r1, %r1;
	mul.wide.u32 	%rd38, %r52, 4;
	add.s64 	%rd39, %rd2, %rd38;
	mov.b32 	%r53, 1;
	st.global.u32 	[%rd39], %r53;
	mul.lo.s32 	%r54, %r52, %r31;
	mul.wide.s32 	%rd40, %r54, 4;
	add.s64 	%rd41, %rd1, %rd40;
	st.global.u32 	[%rd41], %r1;
	bra.uni 	$L__BB2_18;
$L__BB2_3:
	mul.lo.s32 	%r3, %r30, %r1;
	add.s32 	%r4, %r3, %r2;
	mul.wide.u32 	%rd15, %r4, 4;
	add.s64 	%rd16, %rd3, %rd15;
	ld.global.u32 	%r33, [%rd16];
	setp.eq.s32 	%p3, %r33, -1;
	@%p3 bra 	$L__BB2_19;
	add.s32 	%r36, %r31, -1;
	max.s32 	%r5, %r36, 1;
	mov.b32 	%r7, 0;
	mov.b16 	%rs1, 1;
	mov.b32 	%r6, 1;
	mov.u32 	%r57, %r2;
$L__BB2_5:
	add.s32 	%r9, %r7, 1;
	setp.eq.s32 	%p4, %r57, -1;
	setp.eq.s32 	%p5, %r57, %r1;
	or.pred  	%p6, %p4, %p5;
	@%p6 bra 	$L__BB2_8;
	add.s32 	%r49, %r57, %r3;
	mul.wide.s32 	%rd32, %r49, 4;
	add.s64 	%rd33, %rd3, %rd32;
	ld.global.u32 	%r57, [%rd33];
	setp.ne.s32 	%p13, %r9, %r5;
	add.s16 	%rs1, %rs1, 1;
	add.s32 	%r6, %r6, 1;
	mov.u32 	%r7, %r9;
	@%p13 bra 	$L__BB2_5;
	add.s64 	%rd35, %rd2, %rd15;
	mov.b32 	%r50, 0;
	st.global.u32 	[%rd35], %r50;
	bra.uni 	$L__BB2_18;
$L__BB2_8:
	setp.eq.s32 	%p7, %r57, %r1;
	@%p7 bra 	$L__BB2_10;
	add.s64 	%rd18, %rd2, %rd15;
	mov.b32 	%r37, 0;
	st.global.u32 	[%rd18], %r37;
	bra.uni 	$L__BB2_18;
$L__BB2_10:
	add.s64 	%rd20, %rd2, %rd15;
	st.global.u32 	[%rd20], %r9;
	mul.wide.u32 	%rd21, %r7, 4;
	add.s64 	%rd22, %rd4, %rd21;
	st.local.u32 	[%rd22], %r2;
	mov.u32 	%r58, %r7;
$L__BB2_11:
	add.s32 	%r14, %r58, -1;
	add.s32 	%r38, %r2, %r3;
	mul.wide.s32 	%rd23, %r38, 4;
	add.s64 	%rd24, %rd3, %rd23;
	ld.global.u32 	%r2, [%rd24];
	mul.wide.s32 	%rd25, %r58, 4;
	add.s64 	%rd26, %rd4, %rd25;
	st.local.u32 	[%rd26+-4], %r2;
	setp.ne.s32 	%p8, %r2, %r1;
	mov.u32 	%r58, %r14;
	@%p8 bra 	$L__BB2_11;
	mul.lo.s32 	%r16, %r4, %r31;
	setp.lt.u32 	%p9, %r7, 3;
	mov.b32 	%r62, 0;
	@%p9 bra 	$L__BB2_15;
	and.b32  	%r62, %r9, -4;
	and.b32  	%r40, %r6, -4;
	neg.s32 	%r61, %r40;
	add.s64 	%rd5, %rd1, 8;
	mov.u64 	%rd42, %rd4;
	mov.u32 	%r60, %r16;
$L__BB2_14:
	mul.wide.s32 	%rd27, %r60, 4;
	add.s64 	%rd28, %rd5, %rd27;
	ld.local.v4.u32 	{%r41, %r42, %r43, %r44}, [%rd42];
	st.global.u32 	[%rd28+-8], %r41;
	st.global.u32 	[%rd28+-4], %r42;
	st.global.u32 	[%rd28], %r43;
	st.global.u32 	[%rd28+4], %r44;
	add.s32 	%r61, %r61, 4;
	add.s32 	%r60, %r60, 4;
	add.s64 	%rd42, %rd42, 16;
	setp.ne.s32 	%p10, %r61, 0;
	@%p10 bra 	$L__BB2_14;
$L__BB2_15:
	and.b32  	%r45, %r9, 3;
	setp.eq.s32 	%p11, %r45, 0;
	@%p11 bra 	$L__BB2_18;
	add.s32 	%r64, %r62, %r16;
	mul.wide.u32 	%rd29, %r62, 4;
	add.s64 	%rd43, %rd4, %rd29;
	cvt.u32.u16 	%r46, %rs1;
	and.b32  	%r47, %r46, 3;
	neg.s32 	%r63, %r47;
$L__BB2_17:
	.pragma "nounroll";
	mul.wide.s32 	%rd30, %r64, 4;
	add.s64 	%rd31, %rd1, %rd30;
	ld.local.u32 	%r48, [%rd43];
	st.global.u32 	[%rd31], %r48;
	add.s32 	%r64, %r64, 1;
	add.s64 	%rd43, %rd43, 4;
	add.s32 	%r63, %r63, 1;
	setp.ne.s32 	%p12, %r63, 0;
	@%p12 bra 	$L__BB2_17;
$L__BB2_18:
	ret;
$L__BB2_19:
	add.s64 	%rd37, %rd2, %rd15;
	mov.b32 	%r51, 0;
	st.global.u32 	[%rd37], %r51;
	bra.uni 	$L__BB2_18;

}
	// .globl	_Z22evaluateSheltersKernelPiS_S_Pfiiiibi
.visible .entry _Z22evaluateSheltersKernelPiS_S_Pfiiiibi(
	.param .u64 .ptr .align 1 _Z22evaluateSheltersKernelPiS_S_Pfiiiibi_param_0,
	.param .u64 .ptr .align 1 _Z22evaluateSheltersKernelPiS_S_Pfiiiibi_param_1,
	.param .u64 .ptr .align 1 _Z22evaluateSheltersKernelPiS_S_Pfiiiibi_param_2,
	.param .u64 .ptr .align 1 _Z22evaluateSheltersKernelPiS_S_Pfiiiibi_param_3,
	.param .u32 _Z22evaluateSheltersKernelPiS_S_Pfiiiibi_param_4,
	.param .u32 _Z22evaluateSheltersKernelPiS_S_Pfiiiibi_param_5,
	.param .u32 _Z22evaluateSheltersKernelPiS_S_Pfiiiibi_param_6,
	.param .u32 _Z22evaluateSheltersKernelPiS_S_Pfiiiibi_param_7,
	.param .u8 _Z22evaluateSheltersKernelPiS_S_Pfiiiibi_param_8,
	.param .u32 _Z22evaluateSheltersKernelPiS_S_Pfiiiibi_param_9
)
{
	.reg .pred 	%p<7>;
	.reg .b16 	%rs<2>;
	.reg .b32 	%r<16>;
	.reg .b32 	%f<5>;
	.reg .b64 	%rd<22>;

	ld.param.u64 	%rd3, [_Z22evaluateSheltersKernelPiS_S_Pfiiiibi_param_0];
	ld.param.u64 	%rd4, [_Z22evaluateSheltersKernelPiS_S_Pfiiiibi_param_1];
	ld.param.u64 	%rd5, [_Z22evaluateSheltersKernelPiS_S_Pfiiiibi_param_2];
	ld.param.u64 	%rd6, [_Z22evaluateSheltersKernelPiS_S_Pfiiiibi_param_3];
	ld.param.u32 	%r4, [_Z22evaluateSheltersKernelPiS_S_Pfiiiibi_param_5];
	ld.param.u32 	%r6, [_Z22evaluateSheltersKernelPiS_S_Pfiiiibi_param_6];
	ld.param.u32 	%r5, [_Z22evaluateSheltersKernelPiS_S_Pfiiiibi_param_7];
	ld.param.s8 	%rs1, [_Z22evaluateSheltersKernelPiS_S_Pfiiiibi_param_8];
	cvta.to.global.u64 	%rd1, %rd6;
	mov.u32 	%r7, %ctaid.x;
	mov.u32 	%r8, %ntid.x;
	mov.u32 	%r9, %tid.x;
	mad.lo.s32 	%r1, %r7, %r8, %r9;
	setp.ge.s32 	%p1, %r1, %r6;
	@%p1 bra 	$L__BB3_8;
	cvta.to.global.u64 	%rd7, %rd4;
	cvta.to.global.u64 	%rd8, %rd3;
	mul.wide.s32 	%rd9, %r1, 4;
	add.s64 	%rd2, %rd8, %rd9;
	add.s64 	%rd10, %rd7, %rd9;
	ld.global.u32 	%r2, [%rd10];
	setp.gt.s32 	%p2, %r2, 0;
	@%p2 bra 	$L__BB3_3;
	add.s64 	%rd21, %rd1, %rd9;
	mov.b32 	%r15, -1082130432;
	st.global.u32 	[%rd21], %r15;
	bra.uni 	$L__BB3_8;
$L__BB3_3:
	ld.global.u32 	%r10, [%rd2];
	cvta.to.global.u64 	%rd11, %rd5;
	mul.wide.s32 	%rd12, %r10, 4;
	add.s64 	%rd13, %rd11, %rd12;
	ld.global.u32 	%r11, [%rd13];
	setp.eq.s16 	%p3, %rs1, 0;
	setp.le.s32 	%p4, %r11, %r5;
	or.pred  	%p5, %p3, %p4;
	@%p5 bra 	$L__BB3_5;
	add.s64 	%rd19, %rd1, %rd9;
	mov.b32 	%r14, -1082130432;
	st.global.u32 	[%rd19], %r14;
	bra.uni 	$L__BB3_8;
$L__BB3_5:
	setp.ne.s32 	%p6, %r11, 2147483647;
	@%p6 bra 	$L__BB3_7;
	add.s64 	%rd17, %rd1, %rd9;
	mov.b32 	%r13, -1082130432;
	st.global.u32 	[%rd17], %r13;
	bra.uni 	$L__BB3_8;
$L__BB3_7:
	min.s32 	%r12, %r4, %r2;
	cvt.rn.f32.s32 	%f1, %r12;
	cvt.rn.f32.s32 	%f2, %r11;
	fma.rn.f32 	%f3, %f2, 0f3DCCCCCD, 0f3F800000;
	div.rn.f32 	%f4, %f1, %f3;
	add.s64 	%rd15, %rd1, %rd9;
	st.global.f32 	[%rd15], %f4;
$L__BB3_8:
	ret;

}


// ===== COMPILED SASS (sm_100) =====

	.target	sm_100

	.elftype	@"ET_EXEC"


//--------------------- .note.nv.tkinfo           --------------------------
	.section	.note.nv.tkinfo,"",@"SHT_NOTE"
	.sectionflags	@"SHF_NOTE_NV_TKINFO"
	.tkinfo
        /*0018*/ 	.word	0x00000002
        /*0030*/ 	.string	""
        /*0030*/ 	.string	"ptxas"
        /*0030*/ 	.string	"Cuda compilation tools, release 13.0, V13.0.88"
        /*0030*/ 	.string	"Build cuda_13.0.r13.0/compiler.36424714_0"
        /*0030*/ 	.string	"-arch sm_100 -m 64 "



//--------------------- .note.nv.cuinfo           --------------------------
	.section	.note.nv.cuinfo,"",@"SHT_NOTE"
	.sectionflags	@"SHF_NOTE_NV_CUINFO"
        /*0018*/ 	.short	0x0002
        /*001a*/ 	.short	0x0064
        /*001c*/ 	.short	0x0082
	.zero		2


//--------------------- .nv.info                  --------------------------
	.section	.nv.info,"",@"SHT_CUDA_INFO"
	.align	4


	//----- nvinfo : EIATTR_REGCOUNT
	.align		4
        /*0000*/ 	.byte	0x04, 0x2f
        /*0002*/ 	.short	(.L_1 - .L_0)
	.align		4
.L_0:
        /*0004*/ 	.word	index@(_Z25initializeDistancesKernelPii)
        /*0008*/ 	.word	0x0000000c


	//----- nvinfo : EIATTR_FRAME_SIZE
	.align		4
.L_1:
        /*000c*/ 	.byte	0x04, 0x11
        /*000e*/ 	.short	(.L_3 - .L_2)
	.align		4
.L_2:
        /*0010*/ 	.word	index@(_Z25initializeDistancesKernelPii)
        /*0014*/ 	.word	0x00000000


	//----- nvinfo : EIATTR_REGCOUNT
	.align		4
.L_3:
        /*0018*/ 	.byte	0x04, 0x2f
        /*001a*/ 	.short	(.L_5 - .L_4)
	.align		4
.L_4:
        /*001c*/ 	.word	index@(_Z22parallelDijkstraKernelPiS_S_i)
        /*0020*/ 	.word	0x0000001f


	//----- nvinfo : EIATTR_FRAME_SIZE
	.align		4
.L_5:
        /*0024*/ 	.byte	0x04, 0x11
        /*0026*/ 	.short	(.L_7 - .L_6)
	.align		4
.L_6:
        /*0028*/ 	.word	index@(_Z22parallelDijkstraKernelPiS_S_i)
        /*002c*/ 	.word	0x00000000


	//----- nvinfo : EIATTR_REGCOUNT
	.align		4
.L_7:
        /*0030*/ 	.byte	0x04, 0x2f
        /*0032*/ 	.short	(.L_9 - .L_8)
	.align		4
.L_8:
        /*0034*/ 	.word	index@(_Z24pathReconstructionKernelPiS_S_ii)
        /*0038*/ 	.word	0x00000020


	//----- nvinfo : EIATTR_FRAME_SIZE
	.align		4
.L_9:
        /*003c*/ 	.byte	0x04, 0x11
        /*003e*/ 	.short	(.L_11 - .L_10)
	.align		4
.L_10:
        /*0040*/ 	.word	index@(_Z24pathReconstructionKernelPiS_S_ii)
        /*0044*/ 	.word	0x00000fa0


	//----- nvinfo : EIATTR_REGCOUNT
	.align		4
.L_11:
        /*0048*/ 	.byte	0x04, 0x2f
        /*004a*/ 	.short	(.L_13 - .L_12)
	.align		4
.L_12:
        /*004c*/ 	.word	index@(_Z22evaluateSheltersKernelPiS_S_Pfiiiibi)
        /*0050*/ 	.word	0x00000010


	//----- nvinfo : EIATTR_FRAME_SIZE
	.align		4
.L_13:
        /*0054*/ 	.byte	0x04, 0x11
        /*0056*/ 	.short	(.L_15 - .L_14)
	.align		4
.L_14:
        /*0058*/ 	.word	index@($__internal_0_$__cuda_sm3x_div_rn_noftz_f32_slowpath)
        /*005c*/ 	.word	0x00000000


	//----- nvinfo : EIATTR_FRAME_SIZE
	.align		4
.L_15:
        /*0060*/ 	.byte	0x04, 0x11
        /*0062*/ 	.short	(.L_17 - .L_16)
	.align		4
.L_16:
        /*0064*/ 	.word	index@(_Z22evaluateSheltersKernelPiS_S_Pfiiiibi)
        /*0068*/ 	.word	0x00000000


	//----- nvinfo : EIATTR_MIN_STACK_SIZE
	.align		4
.L_17:
        /*006c*/ 	.byte	0x04, 0x12
        /*006e*/ 	.short	(.L_19 - .L_18)
	.align		4
.L_18:
        /*0070*/ 	.word	index@(_Z22evaluateSheltersKernelPiS_S_Pfiiiibi)
        /*0074*/ 	.word	0x00000000


	//----- nvinfo : EIATTR_MIN_STACK_SIZE
	.align		4
.L_19:
        /*0078*/ 	.byte	0x04, 0x12
        /*007a*/ 	.short	(.L_21 - .L_20)
	.align		4
.L_20:
        /*007c*/ 	.word	index@(_Z24pathReconstructionKernelPiS_S_ii)
        /*0080*/ 	.word	0x00000fa0


	//----- nvinfo : EIATTR_MIN_STACK_SIZE
	.align		4
.L_21:
        /*0084*/ 	.byte	0x04, 0x12
        /*0086*/ 	.short	(.L_23 - .L_22)
	.align		4
.L_22:
        /*0088*/ 	.word	index@(_Z22parallelDijkstraKernelPiS_S_i)
        /*008c*/ 	.word	0x00000000


	//----- nvinfo : EIATTR_MIN_STACK_SIZE
	.align		4
.L_23:
        /*0090*/ 	.byte	0x04, 0x12
        /*0092*/ 	.short	(.L_25 - .L_24)
	.align		4
.L_24:
        /*0094*/ 	.word	index@(_Z25initializeDistancesKernelPii)
        /*0098*/ 	.word	0x00000000
.L_25:


//--------------------- .nv.compat                --------------------------
	.section	.nv.compat,"",@"SHT_CUDA_COMPAT_INFO"
	.align	4
        /*0000*/ 	.byte	0x02, 0x09, 0x00, 0x00, 0x02, 0x02, 0x01, 0x00, 0x02, 0x05, 0x05, 0x00, 0x03, 0x07, 0x01, 0x01
        /*0010*/ 	.byte	0x02, 0x03, 0x00, 0x00, 0x02, 0x06, 0x01, 0x00, 0x04, 0x0b, 0x08, 0x00, 0x01, 0x00, 0x00, 0x00
        /*0020*/ 	.byte	0x00, 0x00, 0x00, 0x00


//--------------------- .nv.info._Z22evaluateSheltersKernelPiS_S_Pfiiiibi --------------------------
	.section	.nv.info._Z22evaluateSheltersKernelPiS_S_Pfiiiibi,"",@"SHT_CUDA_INFO"
	.sectionflags	@""
	.align	4


	//----- nvinfo : EIATTR_CUDA_API_VERSION
	.align		4
        /*0000*/ 	.byte	0x04, 0x37
        /*0002*/ 	.short	(.L_27 - .L_26)
.L_26:
        /*0004*/ 	.word	0x00000082


	//----- nvinfo : EIATTR_KPARAM_INFO
	.align		4
.L_27:
        /*0008*/ 	.byte	0x04, 0x17
        /*000a*/ 	.short	(.L_29 - .L_28)
.L_28:
        /*000c*/ 	.word	0x00000000
        /*0010*/ 	.short	0x0009
        /*0012*/ 	.short	0x0034
        /*0014*/ 	.byte	0x00, 0xf0, 0x11, 0x00


	//----- nvinfo : EIATTR_KPARAM_INFO
	.align		4
.L_29:
        /*0018*/ 	.byte	0x04, 0x17
        /*001a*/ 	.short	(.L_31 - .L_30)
.L_30:
        /*001c*/ 	.word	0x00000000
        /*0020*/ 	.short	0x0008
        /*0022*/ 	.short	0x0030
        /*0024*/ 	.byte	0x00, 0xf0, 0x05, 0x00


	//----- nvinfo : EIATTR_KPARAM_INFO
	.align		4
.L_31:
        /*0028*/ 	.byte	0x04, 0x17
        /*002a*/ 	.short	(.L_33 - .L_32)
.L_32:
        /*002c*/ 	.word	0x00000000
        /*0030*/ 	.short	0x0007
        /*0032*/ 	.short	0x002c
        /*0034*/ 	.byte	0x00, 0xf0, 0x11, 0x00


	//----- nvinfo : EIATTR_KPARAM_INFO
	.align		4
.L_33:
        /*0038*/ 	.byte	0x04, 0x17
        /*003a*/ 	.short	(.L_35 - .L_34)
.L_34:
        /*003c*/ 	.word	0x00000000
        /*0040*/ 	.short	0x0006
        /*0042*/ 	.short	0x0028
        /*0044*/ 	.byte	0x00, 0xf0, 0x11, 0x00


	//----- nvinfo : EIATTR_KPARAM_INFO
	.align		4
.L_35:
        /*0048*/ 	.byte	0x04, 0x17
        /*004a*/ 	.short	(.L_37 - .L_36)
.L_36:
        /*004c*/ 	.word	0x00000000
        /*0050*/ 	.short	0x0005
        /*0052*/ 	.short	0x0024
        /*0054*/ 	.byte	0x00, 0xf0, 0x11, 0x00


	//----- nvinfo : EIATTR_KPARAM_INFO
	.align		4
.L_37:
        /*0058*/ 	.byte	0x04, 0x17
        /*005a*/ 	.short	(.L_39 - .L_38)
.L_38:
        /*005c*/ 	.word	0x00000000
        /*0060*/ 	.short	0x0004
        /*0062*/ 	.short	0x0020
        /*0064*/ 	.byte	0x00, 0xf0, 0x11, 0x00


	//----- nvinfo : EIATTR_KPARAM_INFO
	.align		4
.L_39:
        /*0068*/ 	.byte	0x04, 0x17
        /*006a*/ 	.short	(.L_41 - .L_40)
.L_40:
        /*006c*/ 	.word	0x00000000
        /*0070*/ 	.short	0x0003
        /*0072*/ 	.short	0x0018
        /*0074*/ 	.byte	0x00, 0xf5, 0x21, 0x00


	//----- nvinfo : EIATTR_KPARAM_INFO
	.align		4
.L_41:
        /*0078*/ 	.byte	0x04, 0x17
        /*007a*/ 	.short	(.L_43 - .L_42)
.L_42:
        /*007c*/ 	.word	0x00000000
        /*0080*/ 	.short	0x0002
        /*0082*/ 	.short	0x0010
        /*0084*/ 	.byte	0x00, 0xf5, 0x21, 0x00


	//----- nvinfo : EIATTR_KPARAM_INFO
	.align		4
.L_43:
        /*0088*/ 	.byte	0x04, 0x17
        /*008a*/ 	.short	(.L_45 - .L_44)
.L_44:
        /*008c*/ 	.word	0x00000000
        /*0090*/ 	.short	0x0001
        /*0092*/ 	.short	0x0008
        /*0094*/ 	.byte	0x00, 0xf5, 0x21, 0x00


	//----- nvinfo : EIATTR_KPARAM_INFO
	.align		4
.L_45:
        /*0098*/ 	.byte	0x04, 0x17
        /*009a*/ 	.short	(.L_47 - .L_46)
.L_46:
        /*009c*/ 	.word	0x00000000
        /*00a0*/ 	.short	0x0000
        /*00a2*/ 	.short	0x0000
        /*00a4*/ 	.byte	0x00, 0xf5, 0x21, 0x00


	//----- nvinfo : EIATTR_SPARSE_MMA_MASK
	.align		4
.L_47:
        /*00a8*/ 	.byte	0x03, 0x50
        /*00aa*/ 	.short	0x0000


	//----- nvinfo : EIATTR_MAXREG_COUNT
	.align		4
        /*00ac*/ 	.byte	0x03, 0x1b
        /*00ae*/ 	.short	0x00ff


	//----- nvinfo : EIATTR_MERCURY_ISA_VERSION
	.align		4
        /*00b0*/ 	.byte	0x03, 0x5f
        /*00b2*/ 	.short	0x0101


	//----- nvinfo : EIATTR_VRC_CTA_INIT_COUNT
	.align		4
        /*00b4*/ 	.byte	0x02, 0x4a
	.zero		1
	.zero		1


	//----- nvinfo : EIATTR_EXIT_INSTR_OFFSETS
	.align		4
        /*00b8*/ 	.byte	0x04, 0x1c
        /*00ba*/ 	.short	(.L_49 - .L_48)


	//   ....[0]....
.L_48:
        /*00bc*/ 	.word	0x00000070


	//   ....[1]....
        /*00c0*/ 	.word	0x00000120


	//   ....[2]....
        /*00c4*/ 	.word	0x00000210


	//   ....[3]....
        /*00c8*/ 	.word	0x00000270


	//   ....[4]....
        /*00cc*/ 	.word	0x000003e0


	//----- nvinfo : EIATTR_CRS_STACK_SIZE
	.align		4
.L_49:
        /*00d0*/ 	.byte	0x04, 0x1e
        /*00d2*/ 	.short	(.L_51 - .L_50)
.L_50:
        /*00d4*/ 	.word	0x00000000


	//----- nvinfo : EIATTR_CBANK_PARAM_SIZE
	.align		4
.L_51:
        /*00d8*/ 	.byte	0x03, 0x19
        /*00da*/ 	.short	0x0038


	//----- nvinfo : EIATTR_PARAM_CBANK
	.align		4
        /*00dc*/ 	.byte	0x04, 0x0a
        /*00de*/ 	.short	(.L_53 - .L_52)
	.align		4
.L_52:
        /*00e0*/ 	.word	index@(.nv.constant0._Z22evaluateSheltersKernelPiS_S_Pfiiiibi)
        /*00e4*/ 	.short	0x0380
        /*00e6*/ 	.short	0x0038


	//----- nvinfo : EIATTR_SW_WAR
	.align		4
.L_53:
        /*00e8*/ 	.byte	0x04, 0x36
        /*00ea*/ 	.short	(.L_55 - .L_54)
.L_54:
        /*00ec*/ 	.word	0x00000008
.L_55:


//--------------------- .nv.info._Z24pathReconstructionKernelPiS_S_ii --------------------------
	.section	.nv.info._Z24pathReconstructionKernelPiS_S_ii,"",@"SHT_CUDA_INFO"
	.sectionflags	@""
	.align	4


	//----- nvinfo : EIATTR_CUDA_API_VERSION
	.align		4
        /*0000*/ 	.byte	0x04, 0x37
        /*0002*/ 	.short	(.L_57 - .L_56)
.L_56:
        /*0004*/ 	.word	0x00000082


	//----- nvinfo : EIATTR_KPARAM_INFO
	.align		4
.L_57:
        /*0008*/ 	.byte	0x04, 0x17
        /*000a*/ 	.short	(.L_59 - .L_58)
.L_58:
        /*000c*/ 	.word	0x00000000
        /*0010*/ 	.short	0x0004
        /*0012*/ 	.short	0x001c
        /*0014*/ 	.byte	0x00, 0xf0, 0x11, 0x00


	//----- nvinfo : EIATTR_KPARAM_INFO
	.align		4
.L_59:
        /*0018*/ 	.byte	0x04, 0x17
        /*001a*/ 	.short	(.L_61 - .L_60)
.L_60:
        /*001c*/ 	.word	0x00000000
        /*0020*/ 	.short	0x0003
        /*0022*/ 	.short	0x0018
        /*0024*/ 	.byte	0x00, 0xf0, 0x11, 0x00


	//----- nvinfo : EIATTR_KPARAM_INFO
	.align		4
.L_61:
        /*0028*/ 	.byte	0x04, 0x17
        /*002a*/ 	.short	(.L_63 - .L_62)
.L_62:
        /*002c*/ 	.word	0x00000000
        /*0030*/ 	.short	0x0002
        /*0032*/ 	.short	0x0010
        /*0034*/ 	.byte	0x00, 0xf5, 0x21, 0x00


	//----- nvinfo : EIATTR_KPARAM_INFO
	.align		4
.L_63:
        /*0038*/ 	.byte	0x04, 0x17
        /*003a*/ 	.short	(.L_65 - .L_64)
.L_64:
        /*003c*/ 	.word	0x00000000
        /*0040*/ 	.short	0x0001
        /*0042*/ 	.short	0x0008
        /*0044*/ 	.byte	0x00, 0xf5, 0x21, 0x00


	//----- nvinfo : EIATTR_KPARAM_INFO
	.align		4
.L_65:
        /*0048*/ 	.byte	0x04, 0x17
        /*004a*/ 	.short	(.L_67 - .L_66)
.L_66:
        /*004c*/ 	.word	0x00000000
        /*0050*/ 	.short	0x0000
        /*0052*/ 	.short	0x0000
        /*0054*/ 	.byte	0x00, 0xf5, 0x21, 0x00


	//----- nvinfo : EIATTR_SPARSE_MMA_MASK
	.align		4
.L_67:
        /*0058*/ 	.byte	0x03, 0x50
        /*005a*/ 	.short	0x0000


	//----- nvinfo : EIATTR_MAXREG_COUNT
	.align		4
        /*005c*/ 	.byte	0x03, 0x1b
        /*005e*/ 	.short	0x00ff


	//----- nvinfo : EIATTR_MERCURY_ISA_VERSION
	.align		4
        /*0060*/ 	.byte	0x03, 0x5f
        /*0062*/ 	.short	0x0101


	//----- nvinfo : EIATTR_VRC_CTA_INIT_COUNT
	.align		4
        /*0064*/ 	.byte	0x02, 0x4a
	.zero		1
	.zero		1


	//----- nvinfo : EIATTR_EXIT_INSTR_OFFSETS
	.align		4
        /*0068*/ 	.byte	0x04, 0x1c
        /*006a*/ 	.short	(.L_69 - .L_68)


	//   ....[0]....
.L_68:
        /*006c*/ 	.word	0x00000070


	//   ....[1]....
        /*0070*/ 	.word	0x00000160


	//   ....[2]....
        /*0074*/ 	.word	0x00000350


	//   ....[3]....
        /*0078*/ 	.word	0x000003a0


	//   ....[4]....
        /*007c*/ 	.word	0x00000ae0


	//   ....[5]....
        /*0080*/ 	.word	0x00000bc0


	//   ....[6]....
        /*0084*/ 	.word	0x00000c00


	//----- nvinfo : EIATTR_CRS_STACK_SIZE
	.align		4
.L_69:
        /*0088*/ 	.byte	0x04, 0x1e
        /*008a*/ 	.short	(.L_71 - .L_70)
.L_70:
        /*008c*/ 	.word	0x00000000


	//----- nvinfo : EIATTR_CBANK_PARAM_SIZE
	.align		4
.L_71:
        /*0090*/ 	.byte	0x03, 0x19
        /*0092*/ 	.short	0x0020


	//----- nvinfo : EIATTR_PARAM_CBANK
	.align		4
        /*0094*/ 	.byte	0x04, 0x0a
        /*0096*/ 	.short	(.L_73 - .L_72)
	.align		4
.L_72:
        /*0098*/ 	.word	index@(.nv.constant0._Z24pathReconstructionKernelPiS_S_ii)
        /*009c*/ 	.short	0x0380
        /*009e*/ 	.short	0x0020


	//----- nvinfo : EIATTR_SW_WAR
	.align		4
.L_73:
        /*00a0*/ 	.byte	0x04, 0x36
        /*00a2*/ 	.short	(.L_75 - .L_74)
.L_74:
        /*00a4*/ 	.word	0x00000008
.L_75:


//--------------------- .nv.info._Z22parallelDijkstraKernelPiS_S_i --------------------------
	.section	.nv.info._Z22parallelDijkstraKernelPiS_S_i,"",@"SHT_CUDA_INFO"
	.sectionflags	@""
	.align	4


	//----- nvinfo : EIATTR_CUDA_API_VERSION
	.align		4
        /*0000*/ 	.byte	0x04, 0x37
        /*0002*/ 	.short	(.L_77 - .L_76)
.L_76:
        /*0004*/ 	.word	0x00000082


	//----- nvinfo : EIATTR_KPARAM_INFO
	.align		4
.L_77:
        /*0008*/ 	.byte	0x04, 0x17
        /*000a*/ 	.short	(.L_79 - .L_78)
.L_78:
        /*000c*/ 	.word	0x00000000
        /*0010*/ 	.short	0x0003
        /*0012*/ 	.short	0x0018
        /*0014*/ 	.byte	0x00, 0xf0, 0x11, 0x00


	//----- nvinfo : EIATTR_KPARAM_INFO
	.align		4
.L_79:
        /*0018*/ 	.byte	0x04, 0x17
        /*001a*/ 	.short	(.L_81 - .L_80)
.L_80:
        /*001c*/ 	.word	0x00000000
        /*0020*/ 	.short	0x0002
        /*0022*/ 	.short	0x0010
        /*0024*/ 	.byte	0x00, 0xf5, 0x21, 0x00


	//----- nvinfo : EIATTR_KPARAM_INFO
	.align		4
.L_81:
        /*0028*/ 	.byte	0x04, 0x17
        /*002a*/ 	.short	(.L_83 - .L_82)
.L_82:
        /*002c*/ 	.word	0x00000000
        /*0030*/ 	.short	0x0001
        /*0032*/ 	.short	0x0008
        /*0034*/ 	.byte	0x00, 0xf5, 0x21, 0x00


	//----- nvinfo : EIATTR_KPARAM_INFO
	.align		4
.L_83:
        /*0038*/ 	.byte	0x04, 0x17
        /*003a*/ 	.short	(.L_85 - .L_84)
.L_84:
        /*003c*/ 	.word	0x00000000
        /*0040*/ 	.short	0x0000
        /*0042*/ 	.short	0x0000
        /*0044*/ 	.byte	0x00, 0xf5, 0x21, 0x00


	//----- nvinfo : EIATTR_SPARSE_MMA_MASK
	.align		4
.L_85:
        /*0048*/ 	.byte	0x03, 0x50
        /*004a*/ 	.short	0x0000


	//----- nvinfo : EIATTR_MAXREG_COUNT
	.align		4
        /*004c*/ 	.byte	0x03, 0x1b
        /*004e*/ 	.short	0x00ff


	//----- nvinfo : EIATTR_EXTERNS
	.align		4
        /*0050*/ 	.byte	0x04, 0x0f
        /*0052*/ 	.short	(.L_87 - .L_86)


	//   ....[0]....
	.align		4
.L_86:
        /*0054*/ 	.word	index@(malloc)


	//   ....[1]....
	.align		4
        /*0058*/ 	.word	index@(free)


	//----- nvinfo : EIATTR_MERCURY_ISA_VERSION
	.align		4
.L_87:
        /*005c*/ 	.byte	0x03, 0x5f
        /*005e*/ 	.short	0x0101


	//----- nvinfo : EIATTR_VRC_CTA_INIT_COUNT
	.align		4
        /*0060*/ 	.byte	0x02, 0x4a
	.zero		1
	.zero		1


	//----- nvinfo : EIATTR_SYSCALL_OFFSETS
	.align		4
        /*0064*/ 	.byte	0x04, 0x46
        /*0066*/ 	.short	(.L_89 - .L_88)


	//   ....[0]....
.L_88:
        /*0068*/ 	.word	0x000000e0


	//   ....[1]....
        /*006c*/ 	.word	0x00000160


	//   ....[2]....
        /*0070*/ 	.word	0x00002b10


	//   ....[3]....
        /*0074*/ 	.word	0x00002b60


	//----- nvinfo : EIATTR_EXIT_INSTR_OFFSETS
	.align		4
.L_89:
        /*0078*/ 	.byte	0x04, 0x1c
        /*007a*/ 	.short	(.L_91 - .L_90)


	//   ....[0]....
.L_90:
        /*007c*/ 	.word	0x00000040


	//   ....[1]....
        /*0080*/ 	.word	0x00002b70


	//----- nvinfo : EIATTR_CRS_STACK_SIZE
	.align		4
.L_91:
        /*0084*/ 	.byte	0x04, 0x1e
        /*0086*/ 	.short	(.L_93 - .L_92)
.L_92:
        /*0088*/ 	.word	0x00000000


	//----- nvinfo : EIATTR_CBANK_PARAM_SIZE
	.align		4
.L_93:
        /*008c*/ 	.byte	0x03, 0x19
        /*008e*/ 	.short	0x001c


	//----- nvinfo : EIATTR_PARAM_CBANK
	.align		4
        /*0090*/ 	.byte	0x04, 0x0a
        /*0092*/ 	.short	(.L_95 - .L_94)
	.align		4
.L_94:
        /*0094*/ 	.word	index@(.nv.constant0._Z22parallelDijkstraKernelPiS_S_i)
        /*0098*/ 	.short	0x0380
        /*009a*/ 	.short	0x001c


	//----- nvinfo : EIATTR_SW_WAR
	.align		4
.L_95:
        /*009c*/ 	.byte	0x04, 0x36
        /*009e*/ 	.short	(.L_97 - .L_96)
.L_96:
        /*00a0*/ 	.word	0x00000008
.L_97:


//--------------------- .nv.info._Z25initializeDistancesKernelPii --------------------------
	.section	.nv.info._Z25initializeDistancesKernelPii,"",@"SHT_CUDA_INFO"
	.sectionflags	@""
	.align	4


	//----- nvinfo : EIATTR_CUDA_API_VERSION
	.align		4
        /*0000*/ 	.byte	0x04, 0x37
        /*0002*/ 	.short	(.L_99 - .L_98)
.L_98:
        /*0004*/ 	.word	0x00000082


	//----- nvinfo : EIATTR_KPARAM_INFO
	.align		4
.L_99:
        /*0008*/ 	.byte	0x04, 0x17
        /*000a*/ 	.short	(.L_101 - .L_100)
.L_100:
        /*000c*/ 	.word	0x00000000
        /*0010*/ 	.short	0x0001
        /*0012*/ 	.short	0x0008
        /*0014*/ 	.byte	0x00, 0xf0, 0x11, 0x00


	//----- nvinfo : EIATTR_KPARAM_INFO
	.align		4
.L_101:
        /*0018*/ 	.byte	0x04, 0x17
        /*001a*/ 	.short	(.L_103 - .L_102)
.L_102:
        /*001c*/ 	.word	0x00000000
        /*0020*/ 	.short	0x0000
        /*0022*/ 	.short	0x0000
        /*0024*/ 	.byte	0x00, 0xf5, 0x21, 0x00


	//----- nvinfo : EIATTR_SPARSE_MMA_MASK
	.align		4
.L_103:
        /*0028*/ 	.byte	0x03, 0x50
        /*002a*/ 	.short	0x0000


	//----- nvinfo : EIATTR_MAXREG_COUNT
	.align		4
        /*002c*/ 	.byte	0x03, 0x1b
        /*002e*/ 	.short	0x00ff


	//----- nvinfo : EIATTR_MERCURY_ISA_VERSION
	.align		4
        /*0030*/ 	.byte	0x03, 0x5f
        /*0032*/ 	.short	0x0101


	//----- nvinfo : EIATTR_VRC_CTA_INIT_COUNT
	.align		4
        /*0034*/ 	.byte	0x02, 0x4a
	.zero		1
	.zero		1


	//----- nvinfo : EIATTR_EXIT_INSTR_OFFSETS
	.align		4
        /*0038*/ 	.byte	0x04, 0x1c
        /*003a*/ 	.short	(.L_105 - .L_104)


	//   ....[0]....
.L_104:
        /*003c*/ 	.word	0x00000080


	//   ....[1]....
        /*0040*/ 	.word	0x00000270


	//   ....[2]....
        /*0044*/ 	.word	0x000002c0


	//----- nvinfo : EIATTR_CBANK_PARAM_SIZE
	.align		4
.L_105:
        /*0048*/ 	.byte	0x03, 0x19
        /*004a*/ 	.short	0x000c


	//----- nvinfo : EIATTR_PARAM_CBANK
	.align		4
        /*004c*/ 	.byte	0x04, 0x0a
        /*004e*/ 	.short	(.L_107 - .L_106)
	.align		4
.L_106:
        /*0050*/ 	.word	index@(.nv.constant0._Z25initializeDistancesKernelPii)
        /*0054*/ 	.short	0x0380
        /*0056*/ 	.short	0x000c


	//----- nvinfo : EIATTR_SW_WAR
	.align		4
.L_107:
        /*0058*/ 	.byte	0x04, 0x36
        /*005a*/ 	.short	(.L_109 - .L_108)
.L_108:
        /*005c*/ 	.word	0x00000008
.L_109:


//--------------------- .nv.callgraph             --------------------------
	.section	.nv.callgraph,"",@"SHT_CUDA_CALLGRAPH"
	.align	4
	.sectionentsize	8
	.align		4
        /*0000*/ 	.word	0x00000000
	.align		4
        /*0004*/ 	.word	0xffffffff
	.align		4
        /*0008*/ 	.word	index@(_Z22parallelDijkstraKernelPiS_S_i)
	.align		4
        /*000c*/ 	.word	index@(free)
	.align		4
        /*0010*/ 	.word	index@(_Z22parallelDijkstraKernelPiS_S_i)
	.align		4
        /*0014*/ 	.word	index@(malloc)
	.align		4
        /*0018*/ 	.word	0x00000000
	.align		4
        /*001c*/ 	.word	0xfffffffe
	.align		4
        /*0020*/ 	.word	0x00000000
	.align		4
        /*0024*/ 	.word	0xfffffffd
	.align		4
        /*0028*/ 	.word	0x00000000
	.align		4
        /*002c*/ 	.word	0xfffffffc


//--------------------- .nv.constant4             --------------------------
	.section	.nv.constant4,"a",@progbits
	.align	8
	.align		8
.nv.constant4:
        /*0000*/ 	.dword	malloc
	.align		8
        /*0008*/ 	.dword	free


//--------------------- .text._Z22evaluateSheltersKernelPiS_S_Pfiiiibi --------------------------
	.section	.text._Z22evaluateSheltersKernelPiS_S_Pfiiiibi,"ax",@progbits
	.align	128
        .global         _Z22evaluateSheltersKernelPiS_S_Pfiiiibi
        .type           _Z22evaluateSheltersKernelPiS_S_Pfiiiibi,@function
        .size           _Z22evaluateSheltersKernelPiS_S_Pfiiiibi,(.L_x_79 - _Z22evaluateSheltersKernelPiS_S_Pfiiiibi)
        .other          _Z22evaluateSheltersKernelPiS_S_Pfiiiibi,@"STO_CUDA_ENTRY STV_DEFAULT"
_Z22evaluateSheltersKernelPiS_S_Pfiiiibi:
.text._Z22evaluateSheltersKernelPiS_S_Pfiiiibi:
[----:B------:R-:W-:Y:S01]  /*0000*/  LDC R1, c[0x0][0x37c] ;  /* 0x0000df00ff017b82 */ /* 0x000fe20000000800 */
[----:B------:R-:W0:Y:S07]  /*0010*/  S2R R3, SR_TID.X ;  /* 0x0000000000037919 */ /* 0x000e2e0000002100 */
[----:B------:R-:W0:Y:S01]  /*0020*/  S2UR UR4, SR_CTAID.X ;  /* 0x00000000000479c3 */ /* 0x000e220000002500 */
[----:B------:R-:W1:Y:S07]  /*0030*/  LDCU UR5, c[0x0][0x3a8] ;  /* 0x00007500ff0577ac */ /* 0x000e6e0008000800 */
[----:B------:R-:W0:Y:S02]  /*0040*/  LDC R2, c[0x0][0x360] ;  /* 0x0000d800ff027b82 */ /* 0x000e240000000800 */
[----:B0-----:R-:W-:-:S05]  /*0050*/  IMAD R2, R2, UR4, R3 ;  /* 0x0000000402027c24 */ /* 0x001fca000f8e0203 */
[----:B-1----:R-:W-:-:S13]  /*0060*/  ISETP.GE.AND P0, PT, R2, UR5, PT ;  /* 0x0000000502007c0c */ /* 0x002fda000bf06270 */
[----:B------:R-:W-:Y:S05]  /*0070*/  @P0 EXIT ;  /* 0x000000000000094d */ /* 0x000fea0003800000 */
[----:B------:R-:W0:Y:S01]  /*0080*/  LDC.64 R4, c[0x0][0x388] ;  /* 0x0000e200ff047b82 */ /* 0x000e220000000a00 */
[----:B------:R-:W1:Y:S07]  /*0090*/  LDCU.64 UR6, c[0x0][0x358] ;  /* 0x00006b00ff0677ac */ /* 0x000e6e0008000a00 */
[----:B------:R-:W2:Y:S01]  /*00a0*/  LDC.64 R8, c[0x0][0x380] ;  /* 0x0000e000ff087b82 */ /* 0x000ea20000000a00 */
[----:B0-----:R-:W-:-:S05]  /*00b0*/  IMAD.WIDE R4, R2, 0x4, R4 ;  /* 0x0000000402047825 */ /* 0x001fca00078e0204 */
[----:B-1----:R-:W3:Y:S02]  /*00c0*/  LDG.E R0, desc[UR6][R4.64] ;  /* 0x0000000604007981 */ /* 0x002ee4000c1e1900 */
[----:B---3--:R-:W-:-:S13]  /*00d0*/  ISETP.GT.AND P0, PT, R0, RZ, PT ;  /* 0x000000ff0000720c */ /* 0x008fda0003f04270 */
[----:B------:R-:W0:Y:S01]  /*00e0*/  @!P0 LDC.64 R6, c[0x0][0x398] ;  /* 0x0000e600ff068b82 */ /* 0x000e220000000a00 */
[----:B------:R-:W-:Y:S02]  /*00f0*/  @!P0 IMAD.MOV.U32 R3, RZ, RZ, -0x40800000 ;  /* 0xbf800000ff038424 */ /* 0x000fe400078e00ff */
[----:B0-----:R-:W-:-:S05]  /*0100*/  @!P0 IMAD.WIDE R6, R2, 0x4, R6 ;  /* 0x0000000402068825 */ /* 0x001fca00078e0206 */
[----:B------:R0:W-:Y:S01]  /*0110*/  @!P0 STG.E desc[UR6][R6.64], R3 ;  /* 0x0000000306008986 */ /* 0x0001e2000c101906 */
[----:B--2---:R-:W-:Y:S05]  /*0120*/  @!P0 EXIT ;  /* 0x000000000000894d */ /* 0x004fea0003800000 */
[----:B------:R-:W-:Y:S01]  /*0130*/  IMAD.WIDE R4, R2, 0x4, R8 ;  /* 0x0000000402047825 */ /* 0x000fe200078e0208 */
[----:B0-----:R-:W0:Y:S01]  /*0140*/  LDC.64 R6, c[0x0][0x390] ;  /* 0x0000e400ff067b82 */ /* 0x001e220000000a00 */
[----:B------:R-:W1:Y:S04]  /*0150*/  LDCU.U8 UR4, c[0x0][0x3b0] ;  /* 0x00007600ff0477ac */ /* 0x000e680008000000 */
[----:B------:R-:W0:Y:S01]  /*0160*/  LDG.E R5, desc[UR6][R4.64] ;  /* 0x0000000604057981 */ /* 0x000e22000c1e1900 */
[----:B------:R-:W2:Y:S01]  /*0170*/  LDCU UR5, c[0x0][0x3ac] ;  /* 0x00007580ff0577ac */ /* 0x000ea20008000800 */
[----:B0-----:R-:W-:-:S06]  /*0180*/  IMAD.WIDE R6, R5, 0x4, R6 ;  /* 0x0000000405067825 */ /* 0x001fcc00078e0206 */
[----:B------:R-:W2:Y:S01]  /*0190*/  LDG.E R6, desc[UR6][R6.64] ;  /* 0x0000000606067981 */ /* 0x000ea2000c1e1900 */
[----:B-1----:R-:W-:Y:S01]  /*01a0*/  UPRMT UR4, UR4, 0x8880, URZ ;  /* 0x0000888004047896 */ /* 0x002fe200080000ff */
[----:B--2---:R-:W-:-:S05]  /*01b0*/  ISETP.GT.AND P0, PT, R6, UR5, PT ;  /* 0x0000000506007c0c */ /* 0x004fca000bf04270 */
[----:B------:R-:W-:-:S13]  /*01c0*/  ISETP.EQ.OR P0, PT, RZ, UR4, !P0 ;  /* 0x00000004ff007c0c */ /* 0x000fda000c702670 */
[----:B------:R-:W0:Y:S01]  /*01d0*/  @!P0 LDC.64 R8, c[0x0][0x398] ;  /* 0x0000e600ff088b82 */ /* 0x000e220000000a00 */
[----:B------:R-:W-:Y:S02]  /*01e0*/  @!P0 IMAD.MOV.U32 R3, RZ, RZ, -0x40800000 ;  /* 0xbf800000ff038424 */ /* 0x000fe400078e00ff */
[----:B0-----:R-:W-:-:S05]  /*01f0*/  @!P0 IMAD.WIDE R8, R2, 0x4, R8 ;  /* 0x0000000402088825 */ /* 0x001fca00078e0208 */
[----:B------:R0:W-:Y:S01]  /*0200*/  @!P0 STG.E desc[UR6][R8.64], R3 ;  /* 0x0000000308008986 */ /* 0x0001e2000c101906 */
[----:B------:R-:W-:Y:S05]  /*0210*/  @!P0 EXIT ;  /* 0x000000000000894d */ /* 0x000fea0003800000 */
[----:B------:R-:W-:-:S13]  /*0220*/  ISETP.NE.AND P0, PT, R6, 0x7fffffff, PT ;  /* 0x7fffffff0600780c */ /* 0x000fda0003f05270 */
[----:B------:R-:W1:Y:S01]  /*0230*/  @!P0 LDC.64 R4, c[0x0][0x398] ;  /* 0x0000e600ff048b82 */ /* 0x000e620000000a00 */
[----:B0-----:R-:W-:Y:S02]  /*0240*/  @!P0 IMAD.MOV.U32 R3, RZ, RZ, -0x40800000 ;  /* 0xbf800000ff038424 */ /* 0x001fe400078e00ff */
[----:B-1----:R-:W-:-:S05]  /*0250*/  @!P0 IMAD.WIDE R4, R2, 0x4, R4 ;  /* 0x0000000402048825 */ /* 0x002fca00078e0204 */
[----:B------:R0:W-:Y:S01]  /*0260*/  @!P0 STG.E desc[UR6][R4.64], R3 ;  /* 0x0000000304008986 */ /* 0x0001e2000c101906 */
[----:B------:R-:W-:Y:S05]  /*0270*/  @!P0 EXIT ;  /* 0x000000000000894d */ /* 0x000fea0003800000 */
[----:B------:R-:W1:Y:S01]  /*0280*/  LDCU UR4, c[0x0][0x3a4] ;  /* 0x00007480ff0477ac */ /* 0x000e620008000800 */
[----:B------:R-:W-:Y:S01]  /*0290*/  I2FP.F32.S32 R6, R6 ;  /* 0x0000000600067245 */ /* 0x000fe20000201400 */
[----:B0-----:R-:W-:Y:S01]  /*02a0*/  IMAD.MOV.U32 R3, RZ, RZ, 0x3f800000 ;  /* 0x3f800000ff037424 */ /* 0x001fe200078e00ff */
[----:B------:R-:W-:Y:S03]  /*02b0*/  BSSY.RECONVERGENT B0, `(.L_x_0) ;  /* 0x000000f000007945 */ /* 0x000fe60003800200 */
[----:B------:R-:W-:-:S04]  /*02c0*/  FFMA R3, R6, 0.10000000149011611938, R3 ;  /* 0x3dcccccd06037823 */ /* 0x000fc80000000003 */
[----:B------:R-:W0:Y:S01]  /*02d0*/  MUFU.RCP R4, R3 ;  /* 0x0000000300047308 */ /* 0x000e220000001000 */
[----:B-1----:R-:W-:-:S04]  /*02e0*/  VIMNMX R0, PT, PT, R0, UR4, PT ;  /* 0x0000000400007c48 */ /* 0x002fc8000bfe0100 */
[----:B------:R-:W-:-:S04]  /*02f0*/  I2FP.F32.S32 R0, R0 ;  /* 0x0000000000007245 */ /* 0x000fc80000201400 */
[----:B------:R-:W1:Y:S01]  /*0300*/  FCHK P0, R0, R3 ;  /* 0x0000000300007302 */ /* 0x000e620000000000 */
[----:B0-----:R-:W-:-:S04]  /*0310*/  FFMA R5, -R3, R4, 1 ;  /* 0x3f80000003057423 */ /* 0x001fc80000000104 */
[----:B------:R-:W-:-:S04]  /*0320*/  FFMA R5, R4, R5, R4 ;  /* 0x0000000504057223 */ /* 0x000fc80000000004 */
[----:B------:R-:W-:-:S04]  /*0330*/  FFMA R4, R0, R5, RZ ;  /* 0x0000000500047223 */ /* 0x000fc800000000ff */
[----:B------:R-:W-:-:S04]  /*0340*/  FFMA R6, -R3, R4, R0 ;  /* 0x0000000403067223 */ /* 0x000fc80000000100 */
[----:B------:R-:W-:Y:S01]  /*0350*/  FFMA R7, R5, R6, R4 ;  /* 0x0000000605077223 */ /* 0x000fe20000000004 */
[----:B-1----:R-:W-:Y:S06]  /*0360*/  @!P0 BRA `(.L_x_1) ;  /* 0x00000000000c8947 */ /* 0x002fec0003800000 */
[----:B------:R-:W-:-:S07]  /*0370*/  MOV R4, 0x390 ;  /* 0x0000039000047802 */ /* 0x000fce0000000f00 */
[----:B------:R-:W-:Y:S05]  /*0380*/  CALL.REL.NOINC `($__internal_0_$__cuda_sm3x_div_rn_noftz_f32_slowpath) ;  /* 0x0000000000187944 */ /* 0x000fea0003c00000 */
[----:B------:R-:W-:-:S07]  /*0390*/  IMAD.MOV.U32 R7, RZ, RZ, R0 ;  /* 0x000000ffff077224 */ /* 0x000fce00078e0000 */
.L_x_1:
[----:B------:R-:W-:Y:S05]  /*03a0*/  BSYNC.RECONVERGENT B0 ;  /* 0x0000000000007941 */ /* 0x000fea0003800200 */
.L_x_0:
[----:B------:R-:W0:Y:S02]  /*03b0*/  LDC.64 R4, c[0x0][0x398] ;  /* 0x0000e600ff047b82 */ /* 0x000e240000000a00 */
[----:B0-----:R-:W-:-:S05]  /*03c0*/  IMAD.WIDE R4, R2, 0x4, R4 ;  /* 0x0000000402047825 */ /* 0x001fca00078e0204 */
[----:B------:R-:W-:Y:S01]  /*03d0*/  STG.E desc[UR6][R4.64], R7 ;  /* 0x0000000704007986 */ /* 0x000fe2000c101906 */
[----:B------:R-:W-:Y:S05]  /*03e0*/  EXIT ;  /* 0x000000000000794d */ /* 0x000fea0003800000 */
        .weak           $__internal_0_$__cuda_sm3x_div_rn_noftz_f32_slowpath
        .type           $__internal_0_$__cuda_sm3x_div_rn_noftz_f32_slowpath,@function
        .size           $__internal_0_$__cuda_sm3x_div_rn_noftz_f32_slowpath,(.L_x_79 - $__internal_0_$__cuda_sm3x_div_rn_noftz_f32_slowpath)
$__internal_0_$__cuda_sm3x_div_rn_noftz_f32_slowpath:
[--C-:B------:R-:W-:Y:S01]  /*03f0*/  SHF.R.U32.HI R6, RZ, 0x17, R3.reuse ;  /* 0x00000017ff067819 */ /* 0x100fe20000011603 */
[----:B------:R-:W-:Y:S01]  /*0400*/  BSSY.RECONVERGENT B1, `(.L_x_2) ;  /* 0x0000064000017945 */ /* 0x000fe20003800200 */
[--C-:B------:R-:W-:Y:S01]  /*0410*/  SHF.R.U32.HI R5, RZ, 0x17, R0.reuse ;  /* 0x00000017ff057819 */ /* 0x100fe20000011600 */
[----:B------:R-:W-:Y:S01]  /*0420*/  IMAD.MOV.U32 R7, RZ, RZ, R0 ;  /* 0x000000ffff077224 */ /* 0x000fe200078e0000 */
[----:B------:R-:W-:Y:S01]  /*0430*/  LOP3.LUT R6, R6, 0xff, RZ, 0xc0, !PT ;  /* 0x000000ff06067812 */ /* 0x000fe200078ec0ff */
[----:B------:R-:W-:Y:S01]  /*0440*/  IMAD.MOV.U32 R8, RZ, RZ, R3 ;  /* 0x000000ffff087224 */ /* 0x000fe200078e0003 */
[----:B------:R-:W-:-:S03]  /*0450*/  LOP3.LUT R5, R5, 0xff, RZ, 0xc0, !PT ;  /* 0x000000ff05057812 */ /* 0x000fc600078ec0ff */
[----:B------:R-:W-:Y:S02]  /*0460*/  VIADD R11, R6, 0xffffffff ;  /* 0xffffffff060b7836 */ /* 0x000fe40000000000 */
[----:B------:R-:W-:-:S03]  /*0470*/  VIADD R10, R5, 0xffffffff ;  /* 0xffffffff050a7836 */ /* 0x000fc60000000000 */
[----:B------:R-:W-:-:S04]  /*0480*/  ISETP.GT.U32.AND P0, PT, R11, 0xfd, PT ;  /* 0x000000fd0b00780c */ /* 0x000fc80003f04070 */
[----:B------:R-:W-:-:S13]  /*0490*/  ISETP.GT.U32.OR P0, PT, R10, 0xfd, P0 ;  /* 0x000000fd0a00780c */ /* 0x000fda0000704470 */
[----:B------:R-:W-:Y:S01]  /*04a0*/  @!P0 IMAD.MOV.U32 R9, RZ, RZ, RZ ;  /* 0x000000ffff098224 */ /* 0x000fe200078e00ff */
[----:B------:R-:W-:Y:S06]  /*04b0*/  @!P0 BRA `(.L_x_3) ;  /* 0x00000000005c8947 */ /* 0x000fec0003800000 */
[----:B------:R-:W-:Y:S02]  /*04c0*/  FSETP.GTU.FTZ.AND P0, PT, |R0|, +INF , PT ;  /* 0x7f8000000000780b */ /* 0x000fe40003f1c200 */
[----:B------:R-:W-:-:S04]  /*04d0*/  FSETP.GTU.FTZ.AND P1, PT, |R3|, +INF , PT ;  /* 0x7f8000000300780b */ /* 0x000fc80003f3c200 */
[----:B------:R-:W-:-:S13]  /*04e0*/  PLOP3.LUT P0, PT, P0, P1, PT, 0xf8, 0x8f ;  /* 0x00000000008f781c */ /* 0x000fda0000703f70 */
[----:B------:R-:W-:Y:S05]  /*04f0*/  @P0 BRA `(.L_x_4) ;  /* 0x00000004004c0947 */ /* 0x000fea0003800000 */
[----:B------:R-:W-:-:S13]  /*0500*/  LOP3.LUT P0, RZ, R8, 0x7fffffff, R7, 0xc8, !PT ;  /* 0x7fffffff08ff7812 */ /* 0x000fda000780c807 */
[----:B------:R-:W-:Y:S05]  /*0510*/  @!P0 BRA `(.L_x_5) ;  /* 0x00000004003c8947 */ /* 0x000fea0003800000 */
[C---:B------:R-:W-:Y:S02]  /*0520*/  FSETP.NEU.FTZ.AND P2, PT, |R0|.reuse, +INF , PT ;  /* 0x7f8000000000780b */ /* 0x040fe40003f5d200 */
[----:B------:R-:W-:Y:S02]  /*0530*/  FSETP.NEU.FTZ.AND P1, PT, |R3|, +INF , PT ;  /* 0x7f8000000300780b */ /* 0x000fe40003f3d200 */
[----:B------:R-:W-:-:S11]  /*0540*/  FSETP.NEU.FTZ.AND P0, PT, |R0|, +INF , PT ;  /* 0x7f8000000000780b */ /* 0x000fd60003f1d200 */
[----:B------:R-:W-:Y:S05]  /*0550*/  @!P1 BRA !P2, `(.L_x_5) ;  /* 0x00000004002c9947 */ /* 0x000fea0005000000 */
[----:B------:R-:W-:-:S04]  /*0560*/  LOP3.LUT P2, RZ, R7, 0x7fffffff, RZ, 0xc0, !PT ;  /* 0x7fffffff07ff7812 */ /* 0x000fc8000784c0ff */
[----:B------:R-:W-:-:S13]  /*0570*/  PLOP3.LUT P1, PT, P1, P2, PT, 0x2f, 0xf2 ;  /* 0x0000000000f2781c */ /* 0x000fda0000f24577 */
[----:B------:R-:W-:Y:S05]  /*0580*/  @P1 BRA `(.L_x_6) ;  /* 0x0000000400181947 */ /* 0x000fea0003800000 */
[----:B------:R-:W-:-:S04]  /*0590*/  LOP3.LUT P1, RZ, R8, 0x7fffffff, RZ, 0xc0, !PT ;  /* 0x7fffffff08ff7812 */ /* 0x000fc8000782c0ff */
[----:B------:R-:W-:-:S13]  /*05a0*/  PLOP3.LUT P0, PT, P0, P1, PT, 0x2f, 0xf2 ;  /* 0x0000000000f2781c */ /* 0x000fda0000702577 */
[----:B------:R-:W-:Y:S05]  /*05b0*/  @P0 BRA `(.L_x_7) ;  /* 0x0000000400000947 */ /* 0x000fea0003800000 */
[----:B------:R-:W-:Y:S02]  /*05c0*/  ISETP.GE.AND P0, PT, R10, RZ, PT ;  /* 0x000000ff0a00720c */ /* 0x000fe40003f06270 */
[----:B------:R-:W-:-:S11]  /*05d0*/  ISETP.GE.AND P1, PT, R11, RZ, PT ;  /* 0x000000ff0b00720c */ /* 0x000fd60003f26270 */
[----:B------:R-:W-:Y:S02]  /*05e0*/  @P0 IMAD.MOV.U32 R9, RZ, RZ, RZ ;  /* 0x000000ffff090224 */ /* 0x000fe400078e00ff */
[----:B------:R-:W-:Y:S01]  /*05f0*/  @!P0 FFMA R7, R0, 1.84467440737095516160e+19, RZ ;  /* 0x5f80000000078823 */ /* 0x000fe200000000ff */
[----:B------:R-:W-:Y:S02]  /*0600*/  @!P0 IMAD.MOV.U32 R9, RZ, RZ, -0x40 ;  /* 0xffffffc0ff098424 */ /* 0x000fe400078e00ff */
[----:B------:R-:W-:Y:S02]  /*0610*/  @!P1 FFMA R8, R3, 1.84467440737095516160e+19, RZ ;  /* 0x5f80000003089823 */ /* 0x000fe400000000ff */
[----:B------:R-:W-:-:S07]  /*0620*/  @!P1 VIADD R9, R9, 0x40 ;  /* 0x0000004009099836 */ /* 0x000fce0000000000 */
.L_x_3:
[----:B------:R-:W-:Y:S01]  /*0630*/  LEA R3, R6, 0xc0800000, 0x17 ;  /* 0xc080000006037811 */ /* 0x000fe200078eb8ff */
[----:B------:R-:W-:Y:S01]  /*0640*/  VIADD R5, R5, 0xffffff81 ;  /* 0xffffff8105057836 */ /* 0x000fe20000000000 */
[----:B------:R-:W-:Y:S03]  /*0650*/  BSSY.RECONVERGENT B2, `(.L_x_8) ;  /* 0x0000035000027945 */ /* 0x000fe60003800200 */
[----:B------:R-:W-:Y:S01]  /*0660*/  IMAD.IADD R3, R8, 0x1, -R3 ;  /* 0x0000000108037824 */ /* 0x000fe200078e0a03 */
[C---:B------:R-:W-:Y:S01]  /*0670*/  IADD3 R6, PT, PT, R5.reuse, 0x7f, -R6 ;  /* 0x0000007f05067810 */ /* 0x040fe20007ffe806 */
[----:B------:R-:W-:Y:S02]  /*0680*/  IMAD R0, R5, -0x800000, R7 ;  /* 0xff80000005007824 */ /* 0x000fe400078e0207 */
[----:B------:R-:W0:Y:S01]  /*0690*/  MUFU.RCP R8, R3 ;  /* 0x0000000300087308 */ /* 0x000e220000001000 */
[----:B------:R-:W-:Y:S01]  /*06a0*/  FADD.FTZ R11, -R3, -RZ ;  /* 0x800000ff030b7221 */ /* 0x000fe20000010100 */
[----:B------:R-:W-:-:S03]  /*06b0*/  IMAD.IADD R6, R6, 0x1, R9 ;  /* 0x0000000106067824 */ /* 0x000fc600078e0209 */
[----:B0-----:R-:W-:-:S04]  /*06c0*/  FFMA R13, R8, R11, 1 ;  /* 0x3f800000080d7423 */ /* 0x001fc8000000000b */
[----:B------:R-:W-:-:S04]  /*06d0*/  FFMA R10, R8, R13, R8 ;  /* 0x0000000d080a7223 */ /* 0x000fc80000000008 */
[----:B------:R-:W-:-:S04]  /*06e0*/  FFMA R7, R0, R10, RZ ;  /* 0x0000000a00077223 */ /* 0x000fc800000000ff */
[----:B------:R-:W-:-:S04]  /*06f0*/  FFMA R8, R11, R7, R0 ;  /* 0x000000070b087223 */ /* 0x000fc80000000000 */
[----:B------:R-:W-:-:S04]  /*0700*/  FFMA R7, R10, R8, R7 ;  /* 0x000000080a077223 */ /* 0x000fc80000000007 */
[----:B------:R-:W-:-:S04]  /*0710*/  FFMA R8, R11, R7, R0 ;  /* 0x000000070b087223 */ /* 0x000fc80000000000 */
[----:B------:R-:W-:-:S05]  /*0720*/  FFMA R0, R10, R8, R7 ;  /* 0x000000080a007223 */ /* 0x000fca0000000007 */
[----:B------:R-:W-:-:S04]  /*0730*/  SHF.R.U32.HI R3, RZ, 0x17, R0 ;  /* 0x00000017ff037819 */ /* 0x000fc80000011600 */
[----:B------:R-:W-:-:S05]  /*0740*/  LOP3.LUT R3, R3, 0xff, RZ, 0xc0, !PT ;  /* 0x000000ff03037812 */ /* 0x000fca00078ec0ff */
[----:B------:R-:W-:-:S04]  /*0750*/  IMAD.IADD R9, R3, 0x1, R6 ;  /* 0x0000000103097824 */ /* 0x000fc800078e0206 */
[----:B------:R-:W-:-:S05]  /*0760*/  VIADD R3, R9, 0xffffffff ;  /* 0xffffffff09037836 */ /* 0x000fca0000000000 */
[----:B------:R-:W-:-:S13]  /*0770*/  ISETP.GE.U32.AND P0, PT, R3, 0xfe, PT ;  /* 0x000000fe0300780c */ /* 0x000fda0003f06070 */
[----:B------:R-:W-:Y:S05]  /*0780*/  @!P0 BRA `(.L_x_9) ;  /* 0x0000000000808947 */ /* 0x000fea0003800000 */
[----:B------:R-:W-:-:S13]  /*0790*/  ISETP.GT.AND P0, PT, R9, 0xfe, PT ;  /* 0x000000fe0900780c */ /* 0x000fda0003f04270 */
[----:B------:R-:W-:Y:S05]  /*07a0*/  @P0 BRA `(.L_x_10) ;  /* 0x00000000006c0947 */ /* 0x000fea0003800000 */
[----:B------:R-:W-:-:S13]  /*07b0*/  ISETP.GE.AND P0, PT, R9, 0x1, PT ;  /* 0x000000010900780c */ /* 0x000fda0003f06270 */
[----:B------:R-:W-:Y:S05]  /*07c0*/  @P0 BRA `(.L_x_11) ;  /* 0x0000000000740947 */ /* 0x000fea0003800000 */
[----:B------:R-:W-:Y:S02]  /*07d0*/  ISETP.GE.AND P0, PT, R9, -0x18, PT ;  /* 0xffffffe80900780c */ /* 0x000fe40003f06270 */
[----:B------:R-:W-:-:S11]  /*07e0*/  LOP3.LUT R0, R0, 0x80000000, RZ, 0xc0, !PT ;  /* 0x8000000000007812 */ /* 0x000fd600078ec0ff */
[----:B------:R-:W-:Y:S05]  /*07f0*/  @!P0 BRA `(.L_x_11) ;  /* 0x0000000000688947 */ /* 0x000fea0003800000 */
[CCC-:B------:R-:W-:Y:S01]  /*0800*/  FFMA.RZ R3, R10.reuse, R8.reuse, R7.reuse ;  /* 0x000000080a037223 */ /* 0x1c0fe2000000c007 */
[CCC-:B------:R-:W-:Y:S01]  /*0810*/  FFMA.RM R6, R10.reuse, R8.reuse, R7.reuse ;  /* 0x000000080a067223 */ /* 0x1c0fe20000004007 */
[C---:B------:R-:W-:Y:S02]  /*0820*/  ISETP.NE.AND P2, PT, R9.reuse, RZ, PT ;  /* 0x000000ff0900720c */ /* 0x040fe40003f45270 */
[----:B------:R-:W-:Y:S02]  /*0830*/  ISETP.NE.AND P1, PT, R9, RZ, PT ;  /* 0x000000ff0900720c */ /* 0x000fe40003f25270 */
[----:B------:R-:W-:Y:S01]  /*0840*/  LOP3.LUT R5, R3, 0x7fffff, RZ, 0xc0, !PT ;  /* 0x007fffff03057812 */ /* 0x000fe200078ec0ff */
[----:B------:R-:W-:Y:S01]  /*0850*/  FFMA.RP R3, R10, R8, R7 ;  /* 0x000000080a037223 */ /* 0x000fe20000008007 */
[----:B------:R-:W-:Y:S02]  /*0860*/  VIADD R8, R9, 0x20 ;  /* 0x0000002009087836 */ /* 0x000fe40000000000 */
[----:B------:R-:W-:Y:S01]  /*0870*/  LOP3.LUT R5, R5, 0x800000, RZ, 0xfc, !PT ;  /* 0x0080000005057812 */ /* 0x000fe200078efcff */
[----:B------:R-:W-:Y:S01]  /*0880*/  IMAD.MOV R7, RZ, RZ, -R9 ;  /* 0x000000ffff077224 */ /* 0x000fe200078e0a09 */
[----:B------:R-:W-:-:S02]  /*0890*/  FSETP.NEU.FTZ.AND P0, PT, R3, R6, PT ;  /* 0x000000060300720b */ /* 0x000fc40003f1d000 */
[----:B------:R-:W-:Y:S02]  /*08a0*/  SHF.L.U32 R8, R5, R8, RZ ;  /* 0x0000000805087219 */ /* 0x000fe400000006ff */
[----:B------:R-:W-:Y:S02]  /*08b0*/  SEL R6, R7, RZ, P2 ;  /* 0x000000ff07067207 */ /* 0x000fe40001000000 */
[----:B------:R-:W-:Y:S02]  /*08c0*/  ISETP.NE.AND P1, PT, R8, RZ, P1 ;  /* 0x000000ff0800720c */ /* 0x000fe40000f25270 */
[----:B------:R-:W-:Y:S02]  /*08d0*/  SHF.R.U32.HI R6, RZ, R6, R5 ;  /* 0x00000006ff067219 */ /* 0x000fe40000011605 */
[----:B------:R-:W-:Y:S02]  /*08e0*/  PLOP3.LUT P0, PT, P0, P1, PT, 0xf8, 0x8f ;  /* 0x00000000008f781c */ /* 0x000fe40000703f70 */
[----:B------:R-:W-:-:S02]  /*08f0*/  SHF.R.U32.HI R8, RZ, 0x1, R6 ;  /* 0x00000001ff087819 */ /* 0x000fc40000011606 */
[----:B------:R-:W-:-:S04]  /*0900*/  SEL R3, RZ, 0x1, !P0 ;  /* 0x00000001ff037807 */ /* 0x000fc80004000000 */
[----:B------:R-:W-:-:S04]  /*0910*/  LOP3.LUT R3, R3, 0x1, R8, 0xf8, !PT ;  /* 0x0000000103037812 */ /* 0x000fc800078ef808 */
[----:B------:R-:W-:-:S05]  /*0920*/  LOP3.LUT R3, R3, R6, RZ, 0xc0, !PT ;  /* 0x0000000603037212 */ /* 0x000fca00078ec0ff */
[----:B------:R-:W-:-:S05]  /*0930*/  IMAD.IADD R3, R8, 0x1, R3 ;  /* 0x0000000108037824 */ /* 0x000fca00078e0203 */
[----:B------:R-:W-:Y:S01]  /*0940*/  LOP3.LUT R0, R3, R0, RZ, 0xfc, !PT ;  /* 0x0000000003007212 */ /* 0x000fe200078efcff */
[----:B------:R-:W-:Y:S06]  /*0950*/  BRA `(.L_x_11) ;  /* 0x0000000000107947 */ /* 0x000fec0003800000 */
.L_x_10:
[----:B------:R-:W-:-:S04]  /*0960*/  LOP3.LUT R0, R0, 0x80000000, RZ, 0xc0, !PT ;  /* 0x8000000000007812 */ /* 0x000fc800078ec0ff */
[----:B------:R-:W-:Y:S01]  /*0970*/  LOP3.LUT R0, R0, 0x7f800000, RZ, 0xfc, !PT ;  /* 0x7f80000000007812 */ /* 0x000fe200078efcff */
[----:B------:R-:W-:Y:S06]  /*0980*/  BRA `(.L_x_11) ;  /* 0x0000000000047947 */ /* 0x000fec0003800000 */
.L_x_9:
[----:B------:R-:W-:-:S07]  /*0990*/  IMAD R0, R6, 0x800000, R0 ;  /* 0x0080000006007824 */ /* 0x000fce00078e0200 */
.L_x_11:
[----:B------:R-:W-:Y:S05]  /*09a0*/  BSYNC.RECONVERGENT B2 ;  /* 0x0000000000027941 */ /* 0x000fea0003800200 */
.L_x_8:
[----:B------:R-:W-:Y:S05]  /*09b0*/  BRA `(.L_x_12) ;  /* 0x0000000000207947 */ /* 0x000fea0003800000 */
.L_x_7:
[----:B------:R-:W-:-:S04]  /*09c0*/  LOP3.LUT R0, R8, 0x80000000, R7, 0x48, !PT ;  /* 0x8000000008007812 */ /* 0x000fc800078e4807 */
[----:B------:R-:W-:Y:S01]  /*09d0*/  LOP3.LUT R0, R0, 0x7f800000, RZ, 0xfc, !PT ;  /* 0x7f80000000007812 */ /* 0x000fe200078efcff */
[----:B------:R-:W-:Y:S06]  /*09e0*/  BRA `(.L_x_12) ;  /* 0x0000000000147947 */ /* 0x000fec0003800000 */
.L_x_6:
[----:B------:R-:W-:Y:S01]  /*09f0*/  LOP3.LUT R0, R8, 0x80000000, R7, 0x48, !PT ;  /* 0x8000000008007812 */ /* 0x000fe200078e4807 */
[----:B------:R-:W-:Y:S06]  /*0a00*/  BRA `(.L_x_12) ;  /* 0x00000000000c7947 */ /* 0x000fec0003800000 */
.L_x_5:
[----:B------:R-:W0:Y:S01]  /*0a10*/  MUFU.RSQ R0, -QNAN ;  /* 0xffc0000000007908 */ /* 0x000e220000001400 */
[----:B------:R-:W-:Y:S05]  /*0a20*/  BRA `(.L_x_12) ;  /* 0x0000000000047947 */ /* 0x000fea0003800000 */
.L_x_4:
[----:B------:R-:W-:-:S07]  /*0a30*/  FADD.FTZ R0, R0, R3 ;  /* 0x0000000300007221 */ /* 0x000fce0000010000 */
.L_x_12:
[----:B------:R-:W-:Y:S05]  /*0a40*/  BSYNC.RECONVERGENT B1 ;  /* 0x0000000000017941 */ /* 0x000fea0003800200 */
.L_x_2:
[----:B------:R-:W-:-:S04]  /*0a50*/  IMAD.MOV.U32 R5, RZ, RZ, 0x0 ;  /* 0x00000000ff057424 */ /* 0x000fc800078e00ff */
[----:B0-----:R-:W-:Y:S05]  /*0a60*/  RET.REL.NODEC R4 `(_Z22evaluateSheltersKernelPiS_S_Pfiiiibi) ;  /* 0xfffffff404647950 */ /* 0x001fea0003c3ffff */
.L_x_13:
[----:B------:R-:W-:-:S00]  /*0a70*/  BRA `(.L_x_13) ;  /* 0xfffffffc00fc7947 */ /* 0x000fc0000383ffff */
[----:B------:R-:W-:-:S00]  /*0a80*/  NOP ;  /* 0x0000000000007918 */ /* 0x000fc00000000000 */
[----:B------:R-:W-:-:S00]  /*0a90*/  NOP ;  /* 0x0000000000007918 */ /* 0x000fc00000000000 */
[----:B------:R-:W-:-:S00]  /*0aa0*/  NOP ;  /* 0x0000000000007918 */ /* 0x000fc00000000000 */
[----:B------:R-:W-:-:S00]  /*0ab0*/  NOP ;  /* 0x0000000000007918 */ /* 0x000fc00000000000 */
[----:B------:R-:W-:-:S00]  /*0ac0*/  NOP ;  /* 0x0000000000007918 */ /* 0x000fc00000000000 */
[----:B------:R-:W-:-:S00]  /*0ad0*/  NOP ;  /* 0x0000000000007918 */ /* 0x000fc00000000000 */
[----:B------:R-:W-:-:S00]  /*0ae0*/  NOP ;  /* 0x0000000000007918 */ /* 0x000fc00000000000 */
[----:B------:R-:W-:-:S00]  /*0af0*/  NOP ;  /* 0x0000000000007918 */ /* 0x000fc00000000000 */
.L_x_79:


//--------------------- .text._Z24pathReconstructionKernelPiS_S_ii --------------------------
	.section	.text._Z24pathReconstructionKernelPiS_S_ii,"ax",@progbits
	.align	128
        .global         _Z24pathReconstructionKernelPiS_S_ii
        .type           _Z24pathReconstructionKernelPiS_S_ii,@function
        .size           _Z24pathReconstructionKernelPiS_S_ii,(.L_x_81 - _Z24pathReconstructionKernelPiS_S_ii)
        .other          _Z24pathReconstructionKernelPiS_S_ii,@"STO_CUDA_ENTRY STV_DEFAULT"
_Z24pathReconstructionKernelPiS_S_ii:
.text._Z24pathReconstructionKernelPiS_S_ii:
[----:B------:R-:W0:Y:S01]  /*0000*/  LDC R1, c[0x0][0x37c] ;  /* 0x0000df00ff017b82 */ /* 0x000e220000000800 */
[----:B------:R-:W1:Y:S07]  /*0010*/  S2R R0, SR_CTAID.X ;  /* 0x0000000000007919 */ /* 0x000e6e0000002500 */
[----:B------:R-:W2:Y:S01]  /*0020*/  LDC R9, c[0x0][0x398] ;  /* 0x0000e600ff097b82 */ /* 0x000ea20000000800 */
[----:B0-----:R-:W-:Y:S01]  /*0030*/  IADD3 R1, PT, PT, R1, -0xfa0, RZ ;  /* 0xfffff06001017810 */ /* 0x001fe20007ffe0ff */
[----:B------:R-:W1:Y:S02]  /*0040*/  S2R R5, SR_TID.X ;  /* 0x0000000000057919 */ /* 0x000e640000002100 */
[----:B-1----:R-:W-:-:S04]  /*0050*/  VIMNMX R2, PT, PT, R0, R5, !PT ;  /* 0x0000000500027248 */ /* 0x002fc80007fe0100 */
[----:B--2---:R-:W-:-:S13]  /*0060*/  ISETP.GE.AND P0, PT, R2, R9, PT ;  /* 0x000000090200720c */ /* 0x004fda0003f06270 */
[----:B------:R-:W-:Y:S05]  /*0070*/  @P0 EXIT ;  /* 0x000000000000094d */ /* 0x000fea0003800000 */
[----:B------:R-:W-:Y:S01]  /*0080*/  ISETP.NE.AND P0, PT, R0, R5, PT ;  /* 0x000000050000720c */ /* 0x000fe20003f05270 */
[----:B------:R-:W0:Y:S01]  /*0090*/  LDCU.64 UR6, c[0x0][0x358] ;  /* 0x00006b00ff0677ac */ /* 0x000e220008000a00 */
[----:B------:R-:W1:Y:S11]  /*00a0*/  LDCU UR8, c[0x0][0x398] ;  /* 0x00007300ff0877ac */ /* 0x000e760008000800 */
[----:B------:R-:W-:Y:S05]  /*00b0*/  @P0 BRA `(.L_x_14) ;  /* 0x00000000002c0947 */ /* 0x000fea0003800000 */
[----:B------:R-:W2:Y:S01]  /*00c0*/  LDC.64 R2, c[0x0][0x390] ;  /* 0x0000e400ff027b82 */ /* 0x000ea20000000a00 */
[----:B------:R-:W3:Y:S01]  /*00d0*/  LDCU UR4, c[0x0][0x39c] ;  /* 0x00007380ff0477ac */ /* 0x000ee20008000800 */
[----:B------:R-:W-:-:S06]  /*00e0*/  IMAD R7, R0, R9, R0 ;  /* 0x0000000900077224 */ /* 0x000fcc00078e0200 */
[----:B------:R-:W4:Y:S01]  /*00f0*/  LDC.64 R4, c[0x0][0x388] ;  /* 0x0000e200ff047b82 */ /* 0x000f220000000a00 */
[C---:B---3--:R-:W-:Y:S02]  /*0100*/  IMAD R9, R7.reuse, UR4, RZ ;  /* 0x0000000407097c24 */ /* 0x048fe4000f8e02ff */
[----:B--2---:R-:W-:-:S04]  /*0110*/  IMAD.WIDE.U32 R2, R7, 0x4, R2 ;  /* 0x0000000407027825 */ /* 0x004fc800078e0002 */
[----:B------:R-:W-:Y:S02]  /*0120*/  HFMA2 R7, -RZ, RZ, 0, 5.9604644775390625e-08 ;  /* 0x00000001ff077431 */ /* 0x000fe400000001ff */
[----:B----4-:R-:W-:-:S03]  /*0130*/  IMAD.WIDE R4, R9, 0x4, R4 ;  /* 0x0000000409047825 */ /* 0x010fc600078e0204 */
[----:B0-----:R-:W-:Y:S04]  /*0140*/  STG.E desc[UR6][R2.64], R7 ;  /* 0x0000000702007986 */ /* 0x001fe8000c101906 */
[----:B------:R-:W-:Y:S01]  /*0150*/  STG.E desc[UR6][R4.64], R0 ;  /* 0x0000000004007986 */ /* 0x000fe2000c101906 */
[----:B-1----:R-:W-:Y:S05]  /*0160*/  EXIT ;  /* 0x000000000000794d */ /* 0x002fea0003800000 */
.L_x_14:
[----:B------:R-:W2:Y:S01]  /*0170*/  LDC.64 R6, c[0x0][0x380] ;  /* 0x0000e000ff067b82 */ /* 0x000ea20000000a00 */
[----:B------:R-:W-:-:S04]  /*0180*/  IMAD R3, R0, R9, R5 ;  /* 0x0000000900037224 */ /* 0x000fc800078e0205 */
[----:B--2---:R-:W-:-:S06]  /*0190*/  IMAD.WIDE.U32 R6, R3, 0x4, R6 ;  /* 0x0000000403067825 */ /* 0x004fcc00078e0006 */
[----:B0-----:R-:W2:Y:S02]  /*01a0*/  LDG.E R6, desc[UR6][R6.64] ;  /* 0x0000000606067981 */ /* 0x001ea4000c1e1900 */
[----:B--2---:R-:W-:-:S13]  /*01b0*/  ISETP.NE.AND P0, PT, R6, -0x1, PT ;  /* 0xffffffff0600780c */ /* 0x004fda0003f05270 */
[----:B------:R-:W-:Y:S05]  /*01c0*/  @!P0 BRA `(.L_x_15) ;  /* 0x0000000800808947 */ /* 0x000fea0003800000 */
[----:B------:R-:W0:Y:S01]  /*01d0*/  LDC R2, c[0x0][0x39c] ;  /* 0x0000e700ff027b82 */ /* 0x000e220000000800 */
[----:B------:R-:W-:Y:S02]  /*01e0*/  IMAD.MOV.U32 R9, RZ, RZ, 0x1 ;  /* 0x00000001ff097424 */ /* 0x000fe400078e00ff */
[----:B------:R-:W-:Y:S01]  /*01f0*/  HFMA2 R4, -RZ, RZ, 0, 5.9604644775390625e-08 ;  /* 0x00000001ff047431 */ /* 0x000fe200000001ff */
[----:B------:R-:W-:Y:S01]  /*0200*/  BSSY.RECONVERGENT B0, `(.L_x_16) ;  /* 0x0000016000007945 */ /* 0x000fe20003800200 */
[----:B------:R-:W-:Y:S01]  /*0210*/  MOV R23, 0x1 ;  /* 0x0000000100177802 */ /* 0x000fe20000000f00 */
[----:B------:R-:W-:Y:S02]  /*0220*/  IMAD.MOV.U32 R8, RZ, RZ, RZ ;  /* 0x000000ffff087224 */ /* 0x000fe400078e00ff */
[----:B------:R-:W-:Y:S01]  /*0230*/  IMAD.MOV.U32 R11, RZ, RZ, R5 ;  /* 0x000000ffff0b7224 */ /* 0x000fe200078e0005 */
[----:B------:R-:W2:Y:S01]  /*0240*/  LDC.64 R6, c[0x0][0x380] ;  /* 0x0000e000ff067b82 */ /* 0x000ea20000000a00 */
[----:B0-----:R-:W-:-:S07]  /*0250*/  VIADDMNMX R9, R2, -R9, 0x1, !PT ;  /* 0x0000000102097446 */ /* 0x001fce0007800909 */
.L_x_18:
[C---:B-----5:R-:W-:Y:S02]  /*0260*/  ISETP.NE.AND P1, PT, R11.reuse, R0, PT ;  /* 0x000000000b00720c */ /* 0x060fe40003f25270 */
[----:B------:R-:W-:Y:S02]  /*0270*/  IADD3 R2, PT, PT, R8, 0x1, RZ ;  /* 0x0000000108027810 */ /* 0x000fe40007ffe0ff */
[----:B------:R-:W-:-:S13]  /*0280*/  ISETP.EQ.OR P0, PT, R11, -0x1, !P1 ;  /* 0xffffffff0b00780c */ /* 0x000fda0004f02670 */
[----:B------:R-:W-:Y:S05]  /*0290*/  @P0 BRA `(.L_x_17) ;  /* 0x0000000000300947 */ /* 0x000fea0003800000 */
[----:B-1----:R-:W-:-:S04]  /*02a0*/  IMAD R11, R0, UR8, R11 ;  /* 0x00000008000b7c24 */ /* 0x002fc8000f8e020b */
[----:B--2---:R-:W-:-:S06]  /*02b0*/  IMAD.WIDE R10, R11, 0x4, R6 ;  /* 0x000000040b0a7825 */ /* 0x004fcc00078e0206 */
[----:B------:R0:W5:Y:S01]  /*02c0*/  LDG.E R11, desc[UR6][R10.64] ;  /* 0x000000060a0b7981 */ /* 0x000162000c1e1900 */
[----:B------:R-:W-:Y:S01]  /*02d0*/  ISETP.NE.AND P0, PT, R2, R9, PT ;  /* 0x000000090200720c */ /* 0x000fe20003f05270 */
[----:B------:R-:W-:Y:S01]  /*02e0*/  VIADD R23, R23, 0x1 ;  /* 0x0000000117177836 */ /* 0x000fe20000000000 */
[----:B------:R-:W-:Y:S01]  /*02f0*/  IADD3 R4, PT, PT, R4, 0x1, RZ ;  /* 0x0000000104047810 */ /* 0x000fe20007ffe0ff */
[----:B------:R-:W-:-:S10]  /*0300*/  IMAD.MOV.U32 R8, RZ, RZ, R2 ;  /* 0x000000ffff087224 */ /* 0x000fd400078e0002 */
[----:B0-----:R-:W-:Y:S05]  /*0310*/  @P0 BRA `(.L_x_18) ;  /* 0xfffffffc00d00947 */ /* 0x001fea000383ffff */
[----:B------:R-:W0:Y:S02]  /*0320*/  LDC.64 R4, c[0x0][0x390] ;  /* 0x0000e400ff047b82 */ /* 0x000e240000000a00 */
[----:B0-----:R-:W-:-:S05]  /*0330*/  IMAD.WIDE.U32 R2, R3, 0x4, R4 ;  /* 0x0000000403027825 */ /* 0x001fca00078e0004 */
[----:B------:R-:W-:Y:S01]  /*0340*/  STG.E desc[UR6][R2.64], RZ ;  /* 0x000000ff02007986 */ /* 0x000fe2000c101906 */
[----:B------:R-:W-:Y:S05]  /*0350*/  EXIT ;  /* 0x000000000000794d */ /* 0x000fea0003800000 */
.L_x_17:
[----:B-1----:R-:W-:Y:S05]  /*0360*/  BSYNC.RECONVERGENT B0 ;  /* 0x0000000000007941 */ /* 0x002fea0003800200 */
.L_x_16:
[----:B--2---:R-:W0:Y:S02]  /*0370*/  @P1 LDC.64 R6, c[0x0][0x390] ;  /* 0x0000e400ff061b82 */ /* 0x004e240000000a00 */
[----:B0-----:R-:W-:-:S05]  /*0380*/  @P1 IMAD.WIDE.U32 R6, R3, 0x4, R6 ;  /* 0x0000000403061825 */ /* 0x001fca00078e0006 */
[----:B------:R0:W-:Y:S01]  /*0390*/  @P1 STG.E desc[UR6][R6.64], RZ ;  /* 0x000000ff06001986 */ /* 0x0001e2000c101906 */
[----:B------:R-:W-:Y:S05]  /*03a0*/  @P1 EXIT ;  /* 0x000000000000194d */ /* 0x000fea0003800000 */
[----:B0-----:R-:W0:Y:S01]  /*03b0*/  LDC.64 R6, c[0x0][0x390] ;  /* 0x0000e400ff067b82 */ /* 0x001e220000000a00 */
[----:B------:R-:W-:Y:S01]  /*03c0*/  LEA R12, R8, R1, 0x2 ;  /* 0x00000001080c7211 */ /* 0x000fe200078e10ff */
[----:B------:R-:W-:Y:S01]  /*03d0*/  BSSY.RECONVERGENT B0, `(.L_x_19) ;  /* 0x000000f000007945 */ /* 0x000fe20003800200 */
[----:B------:R-:W-:-:S03]  /*03e0*/  IMAD.MOV.U32 R14, RZ, RZ, R8 ;  /* 0x000000ffff0e7224 */ /* 0x000fc600078e0008 */
[----:B------:R1:W-:Y:S01]  /*03f0*/  STL [R12], R5 ;  /* 0x000000050c007387 */ /* 0x0003e20000100800 */
[----:B0-----:R-:W-:Y:S02]  /*0400*/  IMAD.WIDE.U32 R10, R3, 0x4, R6 ;  /* 0x00000004030a7825 */ /* 0x001fe400078e0006 */
[----:B------:R-:W0:Y:S03]  /*0410*/  LDC.64 R6, c[0x0][0x380] ;  /* 0x0000e000ff067b82 */ /* 0x000e260000000a00 */
[----:B------:R1:W-:Y:S02]  /*0420*/  STG.E desc[UR6][R10.64], R2 ;  /* 0x000000020a007986 */ /* 0x0003e4000c101906 */
.L_x_20:
[----:B------:R-:W1:Y:S02]  /*0430*/  LDCU UR4, c[0x0][0x398] ;  /* 0x00007300ff0477ac */ /* 0x000e640008000800 */
[----:B-1----:R-:W-:-:S04]  /*0440*/  IMAD R11, R0, UR4, R5 ;  /* 0x00000004000b7c24 */ /* 0x002fc8000f8e0205 */
[----:B0-----:R-:W-:-:S05]  /*0450*/  IMAD.WIDE R10, R11, 0x4, R6 ;  /* 0x000000040b0a7825 */ /* 0x001fca00078e0206 */
[----:B------:R-:W2:Y:S01]  /*0460*/  LDG.E R5, desc[UR6][R10.64] ;  /* 0x000000060a057981 */ /* 0x000ea2000c1e1900 */
[C---:B------:R-:W-:Y:S01]  /*0470*/  LEA R12, R14.reuse, R1, 0x2 ;  /* 0x000000010e0c7211 */ /* 0x040fe200078e10ff */
[----:B------:R-:W-:-:S04]  /*0480*/  VIADD R14, R14, 0xffffffff ;  /* 0xffffffff0e0e7836 */ /* 0x000fc80000000000 */
[----:B--2---:R2:W-:Y:S01]  /*0490*/  STL [R12+-0x4], R5 ;  /* 0xfffffc050c007387 */ /* 0x0045e20000100800 */
[----:B------:R-:W-:-:S13]  /*04a0*/  ISETP.NE.AND P0, PT, R5, R0, PT ;  /* 0x000000000500720c */ /* 0x000fda0003f05270 */
[----:B--2---:R-:W-:Y:S05]  /*04b0*/  @P0 BRA `(.L_x_20) ;  /* 0xfffffffc00dc0947 */ /* 0x004fea000383ffff */
[----:B------:R-:W-:Y:S05]  /*04c0*/  BSYNC.RECONVERGENT B0 ;  /* 0x0000000000007941 */ /* 0x000fea0003800200 */
.L_x_19:
[----:B------:R-:W0:Y:S01]  /*04d0*/  LDCU UR4, c[0x0][0x39c] ;  /* 0x00007380ff0477ac */ /* 0x000e220008000800 */
[----:B------:R-:W-:Y:S01]  /*04e0*/  ISETP.GE.U32.AND P0, PT, R8, 0x3, PT ;  /* 0x000000030800780c */ /* 0x000fe20003f06070 */
[----:B------:R-:W-:Y:S01]  /*04f0*/  BSSY.RECONVERGENT B1, `(.L_x_21) ;  /* 0x000005d000017945 */ /* 0x000fe20003800200 */
[----:B------:R-:W-:Y:S01]  /*0500*/  MOV R22, RZ ;  /* 0x000000ff00167202 */ /* 0x000fe20000000f00 */
[----:B0-----:R-:W-:-:S10]  /*0510*/  IMAD R3, R3, UR4, RZ ;  /* 0x0000000403037c24 */ /* 0x001fd4000f8e02ff */
[----:B------:R-:W-:Y:S05]  /*0520*/  @!P0 BRA `(.L_x_22) ;  /* 0x0000000400648947 */ /* 0x000fea0003800000 */
[----:B------:R-:W0:Y:S01]  /*0530*/  LDCU.64 UR4, c[0x0][0x388] ;  /* 0x00007100ff0477ac */ /* 0x000e220008000a00 */
[----:B------:R-:W-:Y:S01]  /*0540*/  LOP3.LUT R4, R4, 0xfffffffc, RZ, 0xc0, !PT ;  /* 0xfffffffc04047812 */ /* 0x000fe200078ec0ff */
[----:B------:R-:W-:Y:S01]  /*0550*/  BSSY.RELIABLE B0, `(.L_x_23) ;  /* 0x000004b000007945 */ /* 0x000fe20003800100 */
[----:B------:R-:W-:Y:S01]  /*0560*/  LOP3.LUT R22, R2, 0xfffffffc, RZ, 0xc0, !PT ;  /* 0xfffffffc02167812 */ /* 0x000fe200078ec0ff */
[----:B------:R-:W-:Y:S01]  /*0570*/  IMAD.MOV.U32 R20, RZ, RZ, R3 ;  /* 0x000000ffff147224 */ /* 0x000fe200078e0003 */
[----:B------:R-:W-:Y:S01]  /*0580*/  MOV R0, R1 ;  /* 0x0000000100007202 */ /* 0x000fe20000000f00 */
[----:B------:R-:W-:-:S05]  /*0590*/  IMAD.MOV R21, RZ, RZ, -R4 ;  /* 0x000000ffff157224 */ /* 0x000fca00078e0a04 */
[----:B------:R-:W-:Y:S01]  /*05a0*/  ISETP.GE.AND P0, PT, R21, RZ, PT ;  /* 0x000000ff1500720c */ /* 0x000fe20003f06270 */
[----:B0-----:R-:W-:-:S04]  /*05b0*/  UIADD3 UR4, UP0, UPT, UR4, 0x8, URZ ;  /* 0x0000000804047890 */ /* 0x001fc8000ff1e0ff */
[----:B------:R-:W-:Y:S02]  /*05c0*/  UIADD3.X UR5, UPT, UPT, URZ, UR5, URZ, UP0, !UPT ;  /* 0x00000005ff057290 */ /* 0x000fe400087fe4ff */
[----:B------:R-:W-:-:S04]  /*05d0*/  MOV R24, UR4 ;  /* 0x0000000400187c02 */ /* 0x000fc80008000f00 */
[----:B------:R-:W-:Y:S02]  /*05e0*/  IMAD.U32 R25, RZ, RZ, UR5 ;  /* 0x00000005ff197e24 */ /* 0x000fe4000f8e00ff */
[----:B------:R-:W-:Y:S05]  /*05f0*/  @P0 BRA `(.L_x_24) ;  /* 0x0000000400000947 */ /* 0x000fea0003800000 */
[----:B------:R-:W-:Y:S01]  /*0600*/  IADD3 R4, PT, PT, -R21, RZ, RZ ;  /* 0x000000ff15047210 */ /* 0x000fe20007ffe1ff */
[----:B------:R-:W-:Y:S01]  /*0610*/  BSSY.RECONVERGENT B2, `(.L_x_25) ;  /* 0x0000025000027945 */ /* 0x000fe20003800200 */
[----:B------:R-:W-:Y:S02]  /*0620*/  PLOP3.LUT P0, PT, PT, PT, PT, 0x80, 0x8 ;  /* 0x000000000008781c */ /* 0x000fe40003f0f070 */
[----:B------:R-:W-:-:S13]  /*0630*/  ISETP.GT.AND P1, PT, R4, 0xc, PT ;  /* 0x0000000c0400780c */ /* 0x000fda0003f24270 */
[----:B------:R-:W-:Y:S05]  /*0640*/  @!P1 BRA `(.L_x_26) ;  /* 0x0000000000849947 */ /* 0x000fea0003800000 */
[----:B------:R-:W-:-:S13]  /*0650*/  PLOP3.LUT P0, PT, PT, PT, PT, 0x8, 0x80 ;  /* 0x000000000080781c */ /* 0x000fda0003f0e170 */
.L_x_27:
[----:B-1----:R-:W2:Y:S04]  /*0660*/  LDL.128 R4, [R0] ;  /* 0x0000000000047983 */ /* 0x002ea80000100c00 */
[----:B------:R-:W3:Y:S04]  /*0670*/  LDL.128 R8, [R0+0x10] ;  /* 0x0000100000087983 */ /* 0x000ee80000100c00 */
[----:B------:R-:W4:Y:S04]  /*0680*/  LDL.128 R12, [R0+0x20] ;  /* 0x00002000000c7983 */ /* 0x000f280000100c00 */
[----:B------:R0:W5:Y:S01]  /*0690*/  LDL.128 R16, [R0+0x30] ;  /* 0x0000300000107983 */ /* 0x0001620000100c00 */
[----:B------:R-:W-:Y:S01]  /*06a0*/  IMAD.WIDE R26, R20, 0x4, R24 ;  /* 0x00000004141a7825 */ /* 0x000fe200078e0218 */
[----:B------:R-:W-:-:S03]  /*06b0*/  IADD3 R21, PT, PT, R21, 0x10, RZ ;  /* 0x0000001015157810 */ /* 0x000fc60007ffe0ff */
[----:B------:R-:W-:Y:S01]  /*06c0*/  VIADD R29, R20, 0x4 ;  /* 0x00000004141d7836 */ /* 0x000fe20000000000 */
[----:B------:R-:W-:Y:S02]  /*06d0*/  ISETP.GE.AND P1, PT, R21, -0xc, PT ;  /* 0xfffffff41500780c */ /* 0x000fe40003f26270 */
[----:B0-----:R-:W-:Y:S01]  /*06e0*/  IADD3 R0, PT, PT, R0, 0x40, RZ ;  /* 0x0000004000007810 */ /* 0x001fe20007ffe0ff */
[----:B------:R-:W-:Y:S01]  /*06f0*/  IMAD.WIDE R28, R29, 0x4, R24 ;  /* 0x000000041d1c7825 */ /* 0x000fe200078e0218 */
[----:B--2---:R0:W-:Y:S04]  /*0700*/  STG.E desc[UR6][R26.64+-0x4], R5 ;  /* 0xfffffc051a007986 */ /* 0x0041e8000c101906 */
[----:B------:R1:W-:Y:S04]  /*0710*/  STG.E desc[UR6][R26.64+0x4], R7 ;  /* 0x000004071a007986 */ /* 0x0003e8000c101906 */
[----:B------:R2:W-:Y:S01]  /*0720*/  STG.E desc[UR6][R26.64+-0x8], R4 ;  /* 0xfffff8041a007986 */ /* 0x0005e2000c101906 */
[----:B0-----:R-:W-:-:S03]  /*0730*/  IADD3 R5, PT, PT, R20, 0x8, RZ ;  /* 0x0000000814057810 */ /* 0x001fc60007ffe0ff */
[----:B------:R0:W-:Y:S01]  /*0740*/  STG.E desc[UR6][R26.64], R6 ;  /* 0x000000061a007986 */ /* 0x0001e2000c101906 */
[----:B-1----:R-:W-:-:S03]  /*0750*/  VIADD R7, R20, 0xc ;  /* 0x0000000c14077836 */ /* 0x002fc60000000000 */
[----:B---3--:R1:W-:Y:S01]  /*0760*/  STG.E desc[UR6][R28.64+-0x8], R8 ;  /* 0xfffff8081c007986 */ /* 0x0083e2000c101906 */
[----:B------:R-:W-:Y:S02]  /*0770*/  VIADD R20, R20, 0x10 ;  /* 0x0000001014147836 */ /* 0x000fe40000000000 */
[--C-:B--2---:R-:W-:Y:S01]  /*0780*/  IMAD.WIDE R4, R5, 0x4, R24.reuse ;  /* 0x0000000405047825 */ /* 0x104fe200078e0218 */
[----:B------:R1:W-:Y:S03]  /*0790*/  STG.E desc[UR6][R28.64+-0x4], R9 ;  /* 0xfffffc091c007986 */ /* 0x0003e6000c101906 */
[----:B0-----:R-:W-:Y:S01]  /*07a0*/  IMAD.WIDE R6, R7, 0x4, R24 ;  /* 0x0000000407067825 */ /* 0x001fe200078e0218 */
[----:B------:R1:W-:Y:S04]  /*07b0*/  STG.E desc[UR6][R28.64], R10 ;  /* 0x0000000a1c007986 */ /* 0x0003e8000c101906 */
[----:B------:R1:W-:Y:S04]  /*07c0*/  STG.E desc[UR6][R28.64+0x4], R11 ;  /* 0x0000040b1c007986 */ /* 0x0003e8000c101906 */
[----:B----4-:R1:W-:Y:S04]  /*07d0*/  STG.E desc[UR6][R4.64+-0x8], R12 ;  /* 0xfffff80c04007986 */ /* 0x0103e8000c101906 */
[----:B------:R1:W-:Y:S04]  /*07e0*/  STG.E desc[UR6][R4.64+-0x4], R13 ;  /* 0xfffffc0d04007986 */ /* 0x0003e8000c101906 */
[----:B------:R1:W-:Y:S04]  /*07f0*/  STG.E desc[UR6][R4.64], R14 ;  /* 0x0000000e04007986 */ /* 0x0003e8000c101906 */
[----:B------:R1:W-:Y:S04]  /*0800*/  STG.E desc[UR6][R4.64+0x4], R15 ;  /* 0x0000040f04007986 */ /* 0x0003e8000c101906 */
[----:B-----5:R1:W-:Y:S04]  /*0810*/  STG.E desc[UR6][R6.64+-0x8], R16 ;  /* 0xfffff81006007986 */ /* 0x0203e8000c101906 */
[----:B------:R1:W-:Y:S04]  /*0820*/  STG.E desc[UR6][R6.64+-0x4], R17 ;  /* 0xfffffc1106007986 */ /* 0x0003e8000c101906 */
[----:B------:R1:W-:Y:S04]  /*0830*/  STG.E desc[UR6][R6.64], R18 ;  /* 0x0000001206007986 */ /* 0x0003e8000c101906 */
[----:B------:R1:W-:Y:S01]  /*0840*/  STG.E desc[UR6][R6.64+0x4], R19 ;  /* 0x0000041306007986 */ /* 0x0003e2000c101906 */
[----:B------:R-:W-:Y:S05]  /*0850*/  @!P1 BRA `(.L_x_27) ;  /* 0xfffffffc00809947 */ /* 0x000fea000383ffff */
.L_x_26:
[----:B------:R-:W-:Y:S05]  /*0860*/  BSYNC.RECONVERGENT B2 ;  /* 0x0000000000027941 */ /* 0x000fea0003800200 */
.L_x_25:
[----:B-1----:R-:W-:Y:S01]  /*0870*/  IMAD.MOV R4, RZ, RZ, -R21 ;  /* 0x000000ffff047224 */ /* 0x002fe200078e0a15 */
[----:B------:R-:W-:Y:S04]  /*0880*/  BSSY.RECONVERGENT B2, `(.L_x_28) ;  /* 0x0000014000027945 */ /* 0x000fe80003800200 */
[----:B------:R-:W-:-:S13]  /*0890*/  ISETP.GT.AND P1, PT, R4, 0x4, PT ;  /* 0x000000040400780c */ /* 0x000fda0003f24270 */
[----:B------:R-:W-:Y:S05]  /*08a0*/  @!P1 BRA `(.L_x_29) ;  /* 0x0000000000449947 */ /* 0x000fea0003800000 */
[----:B------:R-:W2:Y:S04]  /*08b0*/  LDL.128 R4, [R0] ;  /* 0x0000000000047983 */ /* 0x000ea80000100c00 */
[----:B------:R0:W3:Y:S01]  /*08c0*/  LDL.128 R8, [R0+0x10] ;  /* 0x0000100000087983 */ /* 0x0000e20000100c00 */
[C---:B------:R-:W-:Y:S01]  /*08d0*/  IADD3 R13, PT, PT, R20.reuse, 0x4, RZ ;  /* 0x00000004140d7810 */ /* 0x040fe20007ffe0ff */
[C-C-:B------:R-:W-:Y:S01]  /*08e0*/  IMAD.WIDE R14, R20.reuse, 0x4, R24.reuse ;  /* 0x00000004140e7825 */ /* 0x140fe200078e0218 */
[----:B------:R-:W-:Y:S02]  /*08f0*/  PLOP3.LUT P0, PT, PT, PT, PT, 0x8, 0x80 ;  /* 0x000000000080781c */ /* 0x000fe40003f0e170 */
[----:B------:R-:W-:Y:S01]  /*0900*/  IADD3 R20, PT, PT, R20, 0x8, RZ ;  /* 0x0000000814147810 */ /* 0x000fe20007ffe0ff */
[----:B------:R-:W-:-:S04]  /*0910*/  IMAD.WIDE R12, R13, 0x4, R24 ;  /* 0x000000040d0c7825 */ /* 0x000fc800078e0218 */
[----:B------:R-:W-:Y:S02]  /*0920*/  VIADD R21, R21, 0x8 ;  /* 0x0000000815157836 */ /* 0x000fe40000000000 */
[----:B0-----:R-:W-:Y:S01]  /*0930*/  VIADD R0, R0, 0x20 ;  /* 0x0000002000007836 */ /* 0x001fe20000000000 */
[----:B--2---:R0:W-:Y:S04]  /*0940*/  STG.E desc[UR6][R14.64+-0x8], R4 ;  /* 0xfffff8040e007986 */ /* 0x0041e8000c101906 */
[----:B------:R0:W-:Y:S04]  /*0950*/  STG.E desc[UR6][R14.64+-0x4], R5 ;  /* 0xfffffc050e007986 */ /* 0x0001e8000c101906 */
[----:B------:R0:W-:Y:S04]  /*0960*/  STG.E desc[UR6][R14.64], R6 ;  /* 0x000000060e007986 */ /* 0x0001e8000c101906 */
[----:B------:R0:W-:Y:S04]  /*0970*/  STG.E desc[UR6][R14.64+0x4], R7 ;  /* 0x000004070e007986 */ /* 0x0001e8000c101906 */
[----:B---3--:R0:W-:Y:S04]  /*0980*/  STG.E desc[UR6][R12.64+-0x8], R8 ;  /* 0xfffff8080c007986 */ /* 0x0081e8000c101906 */
[----:B------:R0:W-:Y:S04]  /*0990*/  STG.E desc[UR6][R12.64+-0x4], R9 ;  /* 0xfffffc090c007986 */ /* 0x0001e8000c101906 */
[----:B------:R0:W-:Y:S04]  /*09a0*/  STG.E desc[UR6][R12.64], R10 ;  /* 0x0000000a0c007986 */ /* 0x0001e8000c101906 */
[----:B------:R0:W-:Y:S02]  /*09b0*/  STG.E desc[UR6][R12.64+0x4], R11 ;  /* 0x0000040b0c007986 */ /* 0x0001e4000c101906 */
.L_x_29:
[----:B------:R-:W-:Y:S05]  /*09c0*/  BSYNC.RECONVERGENT B2 ;  /* 0x0000000000027941 */ /* 0x000fea0003800200 */
.L_x_28:
[----:B------:R-:W-:-:S13]  /*09d0*/  ISETP.NE.OR P0, PT, R21, RZ, P0 ;  /* 0x000000ff1500720c */ /* 0x000fda0000705670 */
[----:B------:R-:W-:Y:S05]  /*09e0*/  @!P0 BREAK.RELIABLE B0 ;  /* 0x0000000000008942 */ /* 0x000fea0003800100 */
[----:B------:R-:W-:Y:S05]  /*09f0*/  @!P0 BRA `(.L_x_22) ;  /* 0x0000000000308947 */ /* 0x000fea0003800000 */
.L_x_24:
[----:B------:R-:W-:Y:S05]  /*0a00*/  BSYNC.RELIABLE B0 ;  /* 0x0000000000007941 */ /* 0x000fea0003800100 */
.L_x_23:
[----:B01----:R0:W2:Y:S01]  /*0a10*/  LDL.128 R4, [R0] ;  /* 0x0000000000047983 */ /* 0x0030a20000100c00 */
[----:B------:R-:W-:Y:S01]  /*0a20*/  IMAD.WIDE R8, R20, 0x4, R24 ;  /* 0x0000000414087825 */ /* 0x000fe200078e0218 */
[----:B------:R-:W-:-:S03]  /*0a30*/  IADD3 R21, PT, PT, R21, 0x4, RZ ;  /* 0x0000000415157810 */ /* 0x000fc60007ffe0ff */
[----:B------:R-:W-:Y:S01]  /*0a40*/  VIADD R20, R20, 0x4 ;  /* 0x0000000414147836 */ /* 0x000fe20000000000 */
[----:B------:R-:W-:Y:S02]  /*0a50*/  ISETP.NE.AND P0, PT, R21, RZ, PT ;  /* 0x000000ff1500720c */ /* 0x000fe40003f05270 */
[----:B0-----:R-:W-:Y:S01]  /*0a60*/  IADD3 R0, PT, PT, R0, 0x10, RZ ;  /* 0x0000001000007810 */ /* 0x001fe20007ffe0ff */
[----:B--2---:R1:W-:Y:S04]  /*0a70*/  STG.E desc[UR6][R8.64+-0x8], R4 ;  /* 0xfffff80408007986 */ /* 0x0043e8000c101906 */
[----:B------:R1:W-:Y:S04]  /*0a80*/  STG.E desc[UR6][R8.64+-0x4], R5 ;  /* 0xfffffc0508007986 */ /* 0x0003e8000c101906 */
[----:B------:R1:W-:Y:S04]  /*0a90*/  STG.E desc[UR6][R8.64], R6 ;  /* 0x0000000608007986 */ /* 0x0003e8000c101906 */
[----:B------:R1:W-:Y:S01]  /*0aa0*/  STG.E desc[UR6][R8.64+0x4], R7 ;  /* 0x0000040708007986 */ /* 0x0003e2000c101906 */
[----:B------:R-:W-:Y:S05]  /*0ab0*/  @P0 BRA `(.L_x_23) ;  /* 0xfffffffc00d40947 */ /* 0x000fea000383ffff */
.L_x_22:
[----:B------:R-:W-:Y:S05]  /*0ac0*/  BSYNC.RECONVERGENT B1 ;  /* 0x0000000000017941 */ /* 0x000fea0003800200 */
.L_x_21:
[----:B------:R-:W-:-:S13]  /*0ad0*/  LOP3.LUT P0, RZ, R2, 0x3, RZ, 0xc0, !PT ;  /* 0x0000000302ff7812 */ /* 0x000fda000780c0ff */
[----:B------:R-:W-:Y:S05]  /*0ae0*/  @!P0 EXIT ;  /* 0x000000000000894d */ /* 0x000fea0003800000 */
[----:B01----:R-:W0:Y:S01]  /*0af0*/  LDC.64 R4, c[0x0][0x388] ;  /* 0x0000e200ff047b82 */ /* 0x003e220000000a00 */
[----:B------:R-:W-:Y:S01]  /*0b00*/  LOP3.LUT R23, R23, 0x3, RZ, 0xc0, !PT ;  /* 0x0000000317177812 */ /* 0x000fe200078ec0ff */
[----:B------:R-:W-:Y:S02]  /*0b10*/  IMAD.IADD R7, R3, 0x1, R22 ;  /* 0x0000000103077824 */ /* 0x000fe400078e0216 */
[----:B------:R-:W-:Y:S01]  /*0b20*/  IMAD R22, R22, 0x4, R1 ;  /* 0x0000000416167824 */ /* 0x000fe200078e0201 */
[----:B------:R-:W-:-:S07]  /*0b30*/  IADD3 R23, PT, PT, -R23, RZ, RZ ;  /* 0x000000ff17177210 */ /* 0x000fce0007ffe1ff */
.L_x_30:
[----:B-1----:R1:W2:Y:S01]  /*0b40*/  LDL R9, [R22] ;  /* 0x0000000016097983 */ /* 0x0022a20000100800 */
[C---:B0-----:R-:W-:Y:S01]  /*0b50*/  IMAD.WIDE R2, R7.reuse, 0x4, R4 ;  /* 0x0000000407027825 */ /* 0x041fe200078e0204 */
[----:B------:R-:W-:-:S03]  /*0b60*/  IADD3 R7, PT, PT, R7, 0x1, RZ ;  /* 0x0000000107077810 */ /* 0x000fc60007ffe0ff */
[----:B------:R-:W-:Y:S02]  /*0b70*/  VIADD R23, R23, 0x1 ;  /* 0x0000000117177836 */ /* 0x000fe40000000000 */
[----:B-1----:R-:W-:-:S03]  /*0b80*/  VIADD R22, R22, 0x4 ;  /* 0x0000000416167836 */ /* 0x002fc60000000000 */
[----:B------:R-:W-:Y:S01]  /*0b90*/  ISETP.NE.AND P0, PT, R23, RZ, PT ;  /* 0x000000ff1700720c */ /* 0x000fe20003f05270 */
[----:B--2---:R1:W-:-:S12]  /*0ba0*/  STG.E desc[UR6][R2.64], R9 ;  /* 0x0000000902007986 */ /* 0x0043d8000c101906 */
[----:B------:R-:W-:Y:S05]  /*0bb0*/  @P0 BRA `(.L_x_30) ;  /* 0xfffffffc00e00947 */ /* 0x000fea000383ffff */
[----:B------:R-:W-:Y:S05]  /*0bc0*/  EXIT ;  /* 0x000000000000794d */ /* 0x000fea0003800000 */
.L_x_15:
[----:B------:R-:W0:Y:S02]  /*0bd0*/  LDC.64 R4, c[0x0][0x390] ;  /* 0x0000e400ff047b82 */ /* 0x000e240000000a00 */
[----:B0-----:R-:W-:-:S05]  /*0be0*/  IMAD.WIDE.U32 R4, R3, 0x4, R4 ;  /* 0x0000000403047825 */ /* 0x001fca00078e0004 */
[----:B------:R-:W-:Y:S01]  /*0bf0*/  STG.E desc[UR6][R4.64], RZ ;  /* 0x000000ff04007986 */ /* 0x000fe2000c101906 */
[----:B-1----:R-:W-:Y:S05]  /*0c00*/  EXIT ;  /* 0x000000000000794d */ /* 0x002fea0003800000 */
.L_x_31:
        /* <DEDUP_REMOVED lines=15> */
.L_x_81:


//--------------------- .text._Z22parallelDijkstraKernelPiS_S_i --------------------------
	.section	.text._Z22parallelDijkstraKernelPiS_S_i,"ax",@progbits
	.align	128
        .global         _Z22parallelDijkstraKernelPiS_S_i
        .type           _Z22parallelDijkstraKernelPiS_S_i,@function
        .size           _Z22parallelDijkstraKernelPiS_S_i,(.L_x_82 - _Z22parallelDijkstraKernelPiS_S_i)
        .other          _Z22parallelDijkstraKernelPiS_S_i,@"STO_CUDA_ENTRY STV_DEFAULT"
_Z22parallelDijkstraKernelPiS_S_i:
.text._Z22parallelDijkstraKernelPiS_S_i:
[----:B------:R-:W0:Y:S01]  /*0000*/  LDC R1, c[0x0][0x37c] ;  /* 0x0000df00ff017b82 */ /* 0x000e220000000800 */
[----:B------:R-:W1:Y:S01]  /*0010*/  S2R R19, SR_CTAID.X ;  /* 0x0000000000137919 */ /* 0x000e620000002500 */
[----:B------:R-:W1:Y:S02]  /*0020*/  LDCU UR4, c[0x0][0x398] ;  /* 0x00007300ff0477ac */ /* 0x000e640008000800 */
[----:B-1----:R-:W-:-:S13]  /*0030*/  ISETP.GE.AND P0, PT, R19, UR4, PT ;  /* 0x0000000413007c0c */ /* 0x002fda000bf06270 */
[----:B------:R-:W-:Y:S05]  /*0040*/  @P0 EXIT ;  /* 0x000000000000094d */ /* 0x000fea0003800000 */
[----:B------:R-:W-:Y:S01]  /*0050*/  MOV R2, 0x0 ;  /* 0x0000000000027802 */ /* 0x000fe20000000f00 */
[----:B------:R-:W-:-:S03]  /*0060*/  UIMAD.WIDE.U32 UR4, UR4, 0x4, URZ ;  /* 0x00000004040478a5 */ /* 0x000fc6000f8e00ff */
[----:B------:R1:W2:Y:S03]  /*0070*/  LDC.64 R6, c[0x4][R2] ;  /* 0x0100000002067b82 */ /* 0x0002a60000000a00 */
[----:B------:R-:W-:Y:S02]  /*0080*/  IMAD.U32 R9, RZ, RZ, UR5 ;  /* 0x00000005ff097e24 */ /* 0x000fe4000f8e00ff */
[----:B------:R-:W-:Y:S02]  /*0090*/  IMAD.U32 R5, RZ, RZ, UR5 ;  /* 0x00000005ff057e24 */ /* 0x000fe4000f8e00ff */
[----:B------:R-:W-:Y:S02]  /*00a0*/  IMAD.U32 R4, RZ, RZ, UR4 ;  /* 0x00000004ff047e24 */ /* 0x000fe4000f8e00ff */
[----:B------:R-:W-:Y:S02]  /*00b0*/  IMAD.U32 R8, RZ, RZ, UR4 ;  /* 0x00000004ff087e24 */ /* 0x000fe4000f8e00ff */
[----:B-1----:R-:W-:-:S07]  /*00c0*/  IMAD.MOV.U32 R5, RZ, RZ, R9 ;  /* 0x000000ffff057224 */ /* 0x002fce00078e0009 */
[----:B------:R-:W-:-:S07]  /*00d0*/  LEPC R20, `(.L_x_32) ;  /* 0x000000001014794e */ /* 0x000fce0000000000 */
[----:B0-2---:R-:W-:Y:S05]  /*00e0*/  CALL.ABS.NOINC R6 ;  /* 0x0000000006007343 */ /* 0x005fea0003c00000 */
.L_x_32:
[----:B------:R-:W0:Y:S01]  /*00f0*/  LDC.64 R2, c[0x4][R2] ;  /* 0x0100000002027b82 */ /* 0x000e220000000a00 */
[----:B------:R-:W1:Y:S01]  /*0100*/  LDCU UR4, c[0x0][0x398] ;  /* 0x00007300ff0477ac */ /* 0x000e620008000800 */
[----:B------:R-:W-:Y:S02]  /*0110*/  IMAD.MOV.U32 R16, RZ, RZ, R4 ;  /* 0x000000ffff107224 */ /* 0x000fe400078e0004 */
[----:B------:R-:W-:Y:S02]  /*0120*/  IMAD.MOV.U32 R17, RZ, RZ, R5 ;  /* 0x000000ffff117224 */ /* 0x000fe400078e0005 */
[----:B------:R-:W-:Y:S02]  /*0130*/  IMAD.MOV.U32 R5, RZ, RZ, RZ ;  /* 0x000000ffff057224 */ /* 0x000fe400078e00ff */
[----:B-1----:R-:W-:-:S07]  /*0140*/  IMAD.U32 R4, RZ, RZ, UR4 ;  /* 0x00000004ff047e24 */ /* 0x002fce000f8e00ff */
[----:B------:R-:W-:-:S07]  /*0150*/  LEPC R20, `(.L_x_33) ;  /* 0x000000001014794e */ /* 0x000fce0000000000 */
[----:B0-----:R-:W-:Y:S05]  /*0160*/  CALL.ABS.NOINC R2 ;  /* 0x0000000002007343 */ /* 0x001fea0003c00000 */
.L_x_33:
[----:B------:R-:W0:Y:S01]  /*0170*/  LDC R8, c[0x0][0x398] ;  /* 0x0000e600ff087b82 */ /* 0x000e220000000800 */
[----:B------:R-:W-:Y:S02]  /*0180*/  IMAD.MOV.U32 R18, RZ, RZ, R4 ;  /* 0x000000ffff127224 */ /* 0x000fe400078e0004 */
[----:B------:R-:W-:-:S05]  /*0190*/  IMAD.MOV.U32 R3, RZ, RZ, RZ ;  /* 0x000000ffff037224 */ /* 0x000fca00078e00ff */
[----:B------:R-:W1:Y:S01]  /*01a0*/  LDC.64 R6, c[0x0][0x358] ;  /* 0x0000d600ff067b82 */ /* 0x000e620000000a00 */
[C---:B0-----:R-:W-:Y:S01]  /*01b0*/  VIADD R2, R8.reuse, 0xffffffff ;  /* 0xffffffff08027836 */ /* 0x041fe20000000000 */
[----:B------:R-:W-:-:S04]  /*01c0*/  LOP3.LUT R0, R8, 0x7, RZ, 0xc0, !PT ;  /* 0x0000000708007812 */ /* 0x000fc800078ec0ff */
[----:B------:R-:W-:Y:S01]  /*01d0*/  ISETP.GE.U32.AND P0, PT, R2, 0x7, PT ;  /* 0x000000070200780c */ /* 0x000fe20003f06070 */
[----:B------:R-:W-:Y:S01]  /*01e0*/  IMAD.MOV.U32 R2, RZ, RZ, R5 ;  /* 0x000000ffff027224 */ /* 0x000fe200078e0005 */
[----:B------:R-:W-:-:S11]  /*01f0*/  ISETP.NE.AND P1, PT, R0, RZ, PT ;  /* 0x000000ff0000720c */ /* 0x000fd60003f25270 */
[----:B-1----:R-:W-:Y:S05]  /*0200*/  @!P0 BRA `(.L_x_34) ;  /* 0x0000000000ec8947 */ /* 0x002fea0003800000 */
[----:B------:R-:W-:Y:S01]  /*0210*/  BSSY.RECONVERGENT B0, `(.L_x_34) ;  /* 0x000003a000007945 */ /* 0x000fe20003800200 */
[----:B------:R-:W-:Y:S01]  /*0220*/  LOP3.LUT R3, R8, 0xfffffff8, RZ, 0xc0, !PT ;  /* 0xfffffff808037812 */ /* 0x000fe200078ec0ff */
[----:B------:R-:W-:Y:S02]  /*0230*/  IMAD.MOV.U32 R9, RZ, RZ, RZ ;  /* 0x000000ffff097224 */ /* 0x000fe400078e00ff */
[----:B------:R-:W-:-:S07]  /*0240*/  IMAD.MOV.U32 R13, RZ, RZ, 0x7fffffff ;  /* 0x7fffffffff0d7424 */ /* 0x000fce00078e00ff */
.L_x_35:
[C---:B------:R-:W-:Y:S01]  /*0250*/  R2UR UR4, R6.reuse ;  /* 0x00000000060472ca */ /* 0x040fe200000e0000 */
[----:B0-----:R-:W-:Y:S01]  /*0260*/  IMAD.WIDE.U32 R4, R9, 0x4, R16 ;  /* 0x0000000409047825 */ /* 0x001fe200078e0010 */
[C---:B------:R-:W-:Y:S02]  /*0270*/  R2UR UR5, R7.reuse ;  /* 0x00000000070572ca */ /* 0x040fe400000e0000 */
[C---:B------:R-:W-:Y:S02]  /*0280*/  R2UR UR6, R6.reuse ;  /* 0x00000000060672ca */ /* 0x040fe400000e0000 */
[C---:B------:R-:W-:Y:S02]  /*0290*/  R2UR UR7, R7.reuse ;  /* 0x00000000070772ca */ /* 0x040fe400000e0000 */
[----:B------:R-:W-:Y:S02]  /*02a0*/  R2UR UR8, R6 ;  /* 0x00000000060872ca */ /* 0x000fe400000e0000 */
[----:B------:R-:W-:-:S02]  /*02b0*/  R2UR UR9, R7 ;  /* 0x00000000070972ca */ /* 0x000fc400000e0000 */
[C---:B------:R-:W-:Y:S02]  /*02c0*/  R2UR UR10, R6.reuse ;  /* 0x00000000060a72ca */ /* 0x040fe400000e0000 */
[C---:B------:R-:W-:Y:S01]  /*02d0*/  R2UR UR11, R7.reuse ;  /* 0x00000000070b72ca */ /* 0x040fe200000e0000 */
[----:B------:R0:W-:Y:S01]  /*02e0*/  ST.E desc[UR4][R4.64], R13 ;  /* 0x0000000d04007985 */ /* 0x0001e2000c101904 */
[C---:B------:R-:W-:Y:S02]  /*02f0*/  R2UR UR12, R6.reuse ;  /* 0x00000000060c72ca */ /* 0x040fe400000e0000 */
[----:B------:R-:W-:Y:S02]  /*0300*/  R2UR UR13, R7 ;  /* 0x00000000070d72ca */ /* 0x000fe400000e0000 */
[C---:B------:R-:W-:Y:S01]  /*0310*/  IADD3 R10, P0, PT, R9.reuse, R18, RZ ;  /* 0x00000012090a7210 */ /* 0x040fe20007f1e0ff */
[----:B------:R-:W-:Y:S01]  /*0320*/  VIADD R9, R9, 0x8 ;  /* 0x0000000809097836 */ /* 0x000fe20000000000 */
[----:B------:R-:W-:-:S02]  /*0330*/  R2UR UR14, R6 ;  /* 0x00000000060e72ca */ /* 0x000fc400000e0000 */
[C---:B------:R-:W-:Y:S01]  /*0340*/  R2UR UR15, R7.reuse ;  /* 0x00000000070f72ca */ /* 0x040fe200000e0000 */
[----:B------:R-:W-:Y:S01]  /*0350*/  IMAD.X R11, RZ, RZ, R2, P0 ;  /* 0x000000ffff0b7224 */ /* 0x000fe200000e0602 */
[C---:B------:R-:W-:Y:S02]  /*0360*/  R2UR UR16, R6.reuse ;  /* 0x00000000061072ca */ /* 0x040fe400000e0000 */
[C---:B------:R-:W-:Y:S02]  /*0370*/  R2UR UR17, R7.reuse ;  /* 0x00000000071172ca */ /* 0x040fe400000e0000 */
[C---:B------:R-:W-:Y:S01]  /*0380*/  R2UR UR18, R6.reuse ;  /* 0x00000000061272ca */ /* 0x040fe200000e0000 */
[----:B------:R0:W-:Y:S01]  /*0390*/  ST.E.U8 desc[UR6][R10.64], RZ ;  /* 0x000000ff0a007985 */ /* 0x0001e2000c101106 */
[C---:B------:R-:W-:Y:S02]  /*03a0*/  R2UR UR19, R7.reuse ;  /* 0x00000000071372ca */ /* 0x040fe400000e0000 */
[----:B------:R-:W-:Y:S01]  /*03b0*/  R2UR UR20, R6 ;  /* 0x00000000061472ca */ /* 0x000fe200000e0000 */
[----:B------:R0:W-:Y:S01]  /*03c0*/  ST.E desc[UR8][R4.64+0x4], R13 ;  /* 0x0000040d04007985 */ /* 0x0001e2000c101908 */
[----:B------:R-:W-:-:S02]  /*03d0*/  R2UR UR21, R7 ;  /* 0x00000000071572ca */ /* 0x000fc400000e0000 */
[C---:B------:R-:W-:Y:S01]  /*03e0*/  R2UR UR22, R6.reuse ;  /* 0x00000000061672ca */ /* 0x040fe200000e0000 */
[----:B------:R0:W-:Y:S01]  /*03f0*/  ST.E.U8 desc[UR10][R10.64+0x1], RZ ;  /* 0x000001ff0a007985 */ /* 0x0001e2000c10110a */
[C---:B------:R-:W-:Y:S02]  /*0400*/  R2UR UR23, R7.reuse ;  /* 0x00000000071772ca */ /* 0x040fe400000e0000 */
[C---:B------:R-:W-:Y:S01]  /*0410*/  R2UR UR24, R6.reuse ;  /* 0x00000000061872ca */ /* 0x040fe200000e0000 */
[----:B------:R0:W-:Y:S01]  /*0420*/  ST.E desc[UR12][R4.64+0x8], R13 ;  /* 0x0000080d04007985 */ /* 0x0001e2000c10190c */
[C---:B------:R-:W-:Y:S02]  /*0430*/  R2UR UR25, R7.reuse ;  /* 0x00000000071972ca */ /* 0x040fe400000e0000 */
[----:B------:R-:W-:Y:S01]  /*0440*/  R2UR UR26, R6 ;  /* 0x00000000061a72ca */ /* 0x000fe200000e0000 */
[----:B------:R0:W-:Y:S01]  /*0450*/  ST.E.U8 desc[UR14][R10.64+0x2], RZ ;  /* 0x000002ff0a007985 */ /* 0x0001e2000c10110e */
[----:B------:R-:W-:-:S02]  /*0460*/  R2UR UR27, R7 ;  /* 0x00000000071b72ca */ /* 0x000fc400000e0000 */
[C---:B------:R-:W-:Y:S01]  /*0470*/  R2UR UR28, R6.reuse ;  /* 0x00000000061c72ca */ /* 0x040fe200000e0000 */
[----:B------:R0:W-:Y:S01]  /*0480*/  ST.E desc[UR16][R4.64+0xc], R13 ;  /* 0x00000c0d04007985 */ /* 0x0001e2000c101910 */
[C---:B------:R-:W-:Y:S02]  /*0490*/  R2UR UR29, R7.reuse ;  /* 0x00000000071d72ca */ /* 0x040fe400000e0000 */
[C---:B------:R-:W-:Y:S01]  /*04a0*/  R2UR UR30, R6.reuse ;  /* 0x00000000061e72ca */ /* 0x040fe200000e0000 */
[----:B------:R0:W-:Y:S01]  /*04b0*/  ST.E.U8 desc[UR18][R10.64+0x3], RZ ;  /* 0x000003ff0a007985 */ /* 0x0001e2000c101112 */
[C---:B------:R-:W-:Y:S02]  /*04c0*/  R2UR UR31, R7.reuse ;  /* 0x00000000071f72ca */ /* 0x040fe400000e0000 */
[----:B------:R-:W-:Y:S01]  /*04d0*/  R2UR UR32, R6 ;  /* 0x00000000062072ca */ /* 0x000fe200000e0000 */
[----:B------:R0:W-:Y:S01]  /*04e0*/  ST.E desc[UR20][R4.64+0x10], R13 ;  /* 0x0000100d04007985 */ /* 0x0001e2000c101914 */
[----:B------:R-:W-:-:S02]  /*04f0*/  R2UR UR33, R7 ;  /* 0x00000000072172ca */ /* 0x000fc400000e0000 */
[----:B------:R-:W-:Y:S01]  /*0500*/  R2UR UR34, R6 ;  /* 0x00000000062272ca */ /* 0x000fe200000e0000 */
[----:B------:R0:W-:Y:S01]  /*0510*/  ST.E.U8 desc[UR22][R10.64+0x4], RZ ;  /* 0x000004ff0a007985 */ /* 0x0001e2000c101116 */
[----:B------:R-:W-:Y:S02]  /*0520*/  R2UR UR35, R7 ;  /* 0x00000000072372ca */ /* 0x000fe400000e0000 */
[----:B------:R-:W-:Y:S01]  /*0530*/  ISETP.NE.AND P0, PT, R9, R3, PT ;  /* 0x000000030900720c */ /* 0x000fe20003f05270 */
[----:B------:R0:W-:Y:S04]  /*0540*/  ST.E desc[UR24][R4.64+0x14], R13 ;  /* 0x0000140d04007985 */ /* 0x0001e8000c101918 */
[----:B------:R0:W-:Y:S04]  /*0550*/  ST.E.U8 desc[UR26][R10.64+0x5], RZ ;  /* 0x000005ff0a007985 */ /* 0x0001e8000c10111a */
[----:B------:R0:W-:Y:S04]  /*0560*/  ST.E desc[UR28][R4.64+0x18], R13 ;  /* 0x0000180d04007985 */ /* 0x0001e8000c10191c */
[----:B------:R0:W-:Y:S04]  /*0570*/  ST.E.U8 desc[UR30][R10.64+0x6], RZ ;  /* 0x000006ff0a007985 */ /* 0x0001e8000c10111e */
[----:B------:R0:W-:Y:S04]  /*0580*/  ST.E desc[UR32][R4.64+0x1c], R13 ;  /* 0x00001c0d04007985 */ /* 0x0001e8000c101920 */
[----:B------:R0:W-:Y:S01]  /*0590*/  ST.E.U8 desc[UR34][R10.64+0x7], RZ ;  /* 0x000007ff0a007985 */ /* 0x0001e2000c101122 */
[----:B------:R-:W-:Y:S05]  /*05a0*/  @P0 BRA `(.L_x_35) ;  /* 0xfffffffc00280947 */ /* 0x000fea000383ffff */
[----:B------:R-:W-:Y:S05]  /*05b0*/  BSYNC.RECONVERGENT B0 ;  /* 0x0000000000007941 */ /* 0x000fea0003800200 */
.L_x_34:
[----:B------:R-:W-:Y:S05]  /*05c0*/  @!P1 BRA `(.L_x_36) ;  /* 0x0000000400089947 */ /* 0x000fea0003800000 */
[----:B------:R-:W-:Y:S02]  /*05d0*/  ISETP.GE.U32.AND P0, PT, R0, 0x4, PT ;  /* 0x000000040000780c */ /* 0x000fe40003f06070 */
[----:B------:R-:W-:-:S04]  /*05e0*/  LOP3.LUT R12, R8, 0x3, RZ, 0xc0, !PT ;  /* 0x00000003080c7812 */ /* 0x000fc800078ec0ff */
[----:B------:R-:W-:-:S07]  /*05f0*/  ISETP.NE.AND P1, PT, R12, RZ, PT ;  /* 0x000000ff0c00720c */ /* 0x000fce0003f25270 */
[----:B------:R-:W-:Y:S06]  /*0600*/  @!P0 BRA `(.L_x_37) ;  /* 0x0000000000748947 */ /* 0x000fec0003800000 */
[C---:B------:R-:W-:Y:S01]  /*0610*/  R2UR UR4, R6.reuse ;  /* 0x00000000060472ca */ /* 0x040fe200000e0000 */
[----:B------:R-:W-:Y:S01]  /*0620*/  IMAD.MOV.U32 R9, RZ, RZ, 0x7fffffff ;  /* 0x7fffffffff097424 */ /* 0x000fe200078e00ff */
[----:B------:R-:W-:Y:S01]  /*0630*/  R2UR UR5, R7 ;  /* 0x00000000070572ca */ /* 0x000fe200000e0000 */
[----:B0-----:R-:W-:Y:S01]  /*0640*/  IMAD.WIDE.U32 R4, R3, 0x4, R16 ;  /* 0x0000000403047825 */ /* 0x001fe200078e0010 */
        /* <DEDUP_REMOVED lines=16> */
[----:B------:R-:W-:Y:S01]  /*0750*/  R2UR UR18, R6 ;  /* 0x00000000061272ca */ /* 0x000fe200000e0000 */
[----:B------:R1:W-:Y:S01]  /*0760*/  ST.E.U8 desc[UR6][R10.64], RZ ;  /* 0x000000ff0a007985 */ /* 0x0003e2000c101106 */
[----:B------:R-:W-:-:S03]  /*0770*/  R2UR UR19, R7 ;  /* 0x00000000071372ca */ /* 0x000fc600000e0000 */
[----:B------:R1:W-:Y:S04]  /*0780*/  ST.E desc[UR8][R4.64+0x4], R9 ;  /* 0x0000040904007985 */ /* 0x0003e8000c101908 */
[----:B------:R1:W-:Y:S04]  /*0790*/  ST.E.U8 desc[UR10][R10.64+0x1], RZ ;  /* 0x000001ff0a007985 */ /* 0x0003e8000c10110a */
[----:B------:R1:W-:Y:S04]  /*07a0*/  ST.E desc[UR12][R4.64+0x8], R9 ;  /* 0x0000080904007985 */ /* 0x0003e8000c10190c */
[----:B------:R1:W-:Y:S04]  /*07b0*/  ST.E.U8 desc[UR14][R10.64+0x2], RZ ;  /* 0x000002ff0a007985 */ /* 0x0003e8000c10110e */
[----:B------:R1:W-:Y:S04]  /*07c0*/  ST.E desc[UR16][R4.64+0xc], R9 ;  /* 0x00000c0904007985 */ /* 0x0003e8000c101910 */
[----:B------:R1:W-:Y:S02]  /*07d0*/  ST.E.U8 desc[UR18][R10.64+0x3], RZ ;  /* 0x000003ff0a007985 */ /* 0x0003e4000c101112 */
.L_x_37:
[----:B------:R-:W-:Y:S05]  /*07e0*/  @!P1 BRA `(.L_x_36) ;  /* 0x0000000000809947 */ /* 0x000fea0003800000 */
[----:B------:R-:W-:Y:S02]  /*07f0*/  ISETP.NE.AND P0, PT, R12, 0x1, PT ;  /* 0x000000010c00780c */ /* 0x000fe40003f05270 */
[----:B01----:R-:W-:-:S04]  /*0800*/  LOP3.LUT R4, R8, 0x1, RZ, 0xc0, !PT ;  /* 0x0000000108047812 */ /* 0x003fc800078ec0ff */
[----:B------:R-:W-:-:S07]  /*0810*/  ISETP.NE.U32.AND P1, PT, R4, 0x1, PT ;  /* 0x000000010400780c */ /* 0x000fce0003f25070 */
[----:B------:R-:W-:Y:S06]  /*0820*/  @!P0 BRA `(.L_x_38) ;  /* 0x0000000000448947 */ /* 0x000fec0003800000 */
[C---:B------:R-:W-:Y:S01]  /*0830*/  R2UR UR4, R6.reuse ;  /* 0x00000000060472ca */ /* 0x040fe200000e0000 */
[----:B------:R-:W-:Y:S01]  /*0840*/  IMAD.MOV.U32 R9, RZ, RZ, 0x7fffffff ;  /* 0x7fffffffff097424 */ /* 0x000fe200078e00ff */
[----:B------:R-:W-:Y:S01]  /*0850*/  R2UR UR5, R7 ;  /* 0x00000000070572ca */ /* 0x000fe200000e0000 */
[----:B------:R-:W-:Y:S01]  /*0860*/  IMAD.WIDE.U32 R4, R3, 0x4, R16 ;  /* 0x0000000403047825 */ /* 0x000fe200078e0010 */
[C---:B------:R-:W-:Y:S02]  /*0870*/  R2UR UR6, R6.reuse ;  /* 0x00000000060672ca */ /* 0x040fe400000e0000 */
[C---:B------:R-:W-:Y:S02]  /*0880*/  R2UR UR7, R7.reuse ;  /* 0x00000000070772ca */ /* 0x040fe400000e0000 */
[----:B------:R-:W-:Y:S02]  /*0890*/  R2UR UR8, R6 ;  /* 0x00000000060872ca */ /* 0x000fe400000e0000 */
[----:B------:R-:W-:-:S02]  /*08a0*/  R2UR UR9, R7 ;  /* 0x00000000070972ca */ /* 0x000fc400000e0000 */
[----:B------:R-:W-:Y:S02]  /*08b0*/  R2UR UR10, R6 ;  /* 0x00000000060a72ca */ /* 0x000fe400000e0000 */
[----:B------:R-:W-:Y:S01]  /*08c0*/  R2UR UR11, R7 ;  /* 0x00000000070b72ca */ /* 0x000fe200000e0000 */
[----:B------:R0:W-:Y:S01]  /*08d0*/  ST.E desc[UR4][R4.64], R9 ;  /* 0x0000000904007985 */ /* 0x0001e2000c101904 */
[C---:B------:R-:W-:Y:S01]  /*08e0*/  IADD3 R10, P0, PT, R3.reuse, R18, RZ ;  /* 0x00000012030a7210 */ /* 0x040fe20007f1e0ff */
[----:B------:R-:W-:-:S04]  /*08f0*/  VIADD R3, R3, 0x2 ;  /* 0x0000000203037836 */ /* 0x000fc80000000000 */
[----:B------:R-:W-:-:S05]  /*0900*/  IMAD.X R11, RZ, RZ, R2, P0 ;  /* 0x000000ffff0b7224 */ /* 0x000fca00000e0602 */
[----:B------:R0:W-:Y:S04]  /*0910*/  ST.E.U8 desc[UR6][R10.64], RZ ;  /* 0x000000ff0a007985 */ /* 0x0001e8000c101106 */
[----:B------:R0:W-:Y:S04]  /*0920*/  ST.E desc[UR8][R4.64+0x4], R9 ;  /* 0x0000040904007985 */ /* 0x0001e8000c101908 */
[----:B------:R0:W-:Y:S02]  /*0930*/  ST.E.U8 desc[UR10][R10.64+0x1], RZ ;  /* 0x000001ff0a007985 */ /* 0x0001e4000c10110a */
.L_x_38:
[----:B------:R-:W-:Y:S05]  /*0940*/  @P1 BRA `(.L_x_36) ;  /* 0x0000000000281947 */ /* 0x000fea0003800000 */
[C---:B------:R-:W-:Y:S01]  /*0950*/  R2UR UR4, R6.reuse ;  /* 0x00000000060472ca */ /* 0x040fe200000e0000 */
[----:B0-----:R-:W-:Y:S01]  /*0960*/  IMAD.WIDE.U32 R4, R3, 0x4, R16 ;  /* 0x0000000403047825 */ /* 0x001fe200078e0010 */
[C---:B------:R-:W-:Y:S02]  /*0970*/  R2UR UR5, R7.reuse ;  /* 0x00000000070572ca */ /* 0x040fe400000e0000 */
[----:B------:R-:W-:Y:S02]  /*0980*/  R2UR UR6, R6 ;  /* 0x00000000060672ca */ /* 0x000fe400000e0000 */
[----:B------:R-:W-:Y:S02]  /*0990*/  R2UR UR7, R7 ;  /* 0x00000000070772ca */ /* 0x000fe400000e0000 */
[----:B------:R-:W-:Y:S01]  /*09a0*/  IADD3 R10, P0, PT, R3, R18, RZ ;  /* 0x00000012030a7210 */ /* 0x000fe20007f1e0ff */
[----:B------:R-:W-:-:S04]  /*09b0*/  IMAD.MOV.U32 R3, RZ, RZ, 0x7fffffff ;  /* 0x7fffffffff037424 */ /* 0x000fc800078e00ff */
[----:B------:R-:W-:Y:S02]  /*09c0*/  IMAD.X R11, RZ, RZ, R2, P0 ;  /* 0x000000ffff0b7224 */ /* 0x000fe400000e0602 */
[----:B------:R2:W-:Y:S04]  /*09d0*/  ST.E desc[UR4][R4.64], R3 ;  /* 0x0000000304007985 */ /* 0x0005e8000c101904 */
[----:B------:R2:W-:Y:S02]  /*09e0*/  ST.E.U8 desc[UR6][R10.64], RZ ;  /* 0x000000ff0a007985 */ /* 0x0005e4000c101106 */
.L_x_36:
[----:B------:R-:W-:Y:S01]  /*09f0*/  R2UR UR4, R6 ;  /* 0x00000000060472ca */ /* 0x000fe200000e0000 */
[----:B012---:R-:W-:Y:S01]  /*0a00*/  IMAD.WIDE.U32 R4, R19, 0x4, R16 ;  /* 0x0000000413047825 */ /* 0x007fe200078e0010 */
[----:B------:R-:W-:Y:S02]  /*0a10*/  R2UR UR5, R7 ;  /* 0x00000000070572ca */ /* 0x000fe400000e0000 */
[----:B------:R-:W-:-:S11]  /*0a20*/  ISETP.GE.U32.AND P0, PT, R8, 0x2, PT ;  /* 0x000000020800780c */ /* 0x000fd60003f06070 */
[----:B------:R0:W-:Y:S02]  /*0a30*/  ST.E desc[UR4][R4.64], RZ ;  /* 0x000000ff04007985 */ /* 0x0001e4000c101904 */
[----:B------:R-:W-:Y:S05]  /*0a40*/  @!P0 BRA `(.L_x_39) ;  /* 0x0000001400bc8947 */ /* 0x000fea0003800000 */
[----:B------:R-:W-:Y:S01]  /*0a50*/  BSSY.RECONVERGENT B0, `(.L_x_39) ;  /* 0x000016e000007945 */ /* 0x000fe20003800200 */
[----:B------:R-:W-:Y:S01]  /*0a60*/  IMAD R3, R19, R8, RZ ;  /* 0x0000000813037224 */ /* 0x000fe200078e02ff */
[C---:B0-----:R-:W-:Y:S01]  /*0a70*/  LOP3.LUT R4, R8.reuse, 0x3, RZ, 0xc0, !PT ;  /* 0x0000000308047812 */ /* 0x041fe200078ec0ff */
[----:B------:R-:W-:Y:S01]  /*0a80*/  IMAD.MOV.U32 R22, RZ, RZ, RZ ;  /* 0x000000ffff167224 */ /* 0x000fe200078e00ff */
[----:B------:R-:W-:-:S07]  /*0a90*/  LOP3.LUT R5, R8, 0x7ffffffc, RZ, 0xc0, !PT ;  /* 0x7ffffffc08057812 */ /* 0x000fce00078ec0ff */
.L_x_67:
[----:B0-----:R-:W0:Y:S01]  /*0aa0*/  LDCU UR4, c[0x0][0x398] ;  /* 0x00007300ff0477ac */ /* 0x001e220008000800 */
[----:B-1----:R-:W-:Y:S02]  /*0ab0*/  IMAD.MOV.U32 R12, RZ, RZ, 0x7fffffff ;  /* 0x7fffffffff0c7424 */ /* 0x002fe400078e00ff */
[----:B------:R-:W-:Y:S02]  /*0ac0*/  IMAD.MOV.U32 R23, RZ, RZ, -0x1 ;  /* 0xffffffffff177424 */ /* 0x000fe400078e00ff */
[----:B------:R-:W-:Y:S01]  /*0ad0*/  IMAD.MOV.U32 R13, RZ, RZ, RZ ;  /* 0x000000ffff0d7224 */ /* 0x000fe200078e00ff */
[----:B0-----:R-:W-:-:S09]  /*0ae0*/  UISETP.GE.U32.AND UP0, UPT, UR4, 0x4, UPT ;  /* 0x000000040400788c */ /* 0x001fd2000bf06070 */
[----:B------:R-:W-:Y:S05]  /*0af0*/  BRA.U !UP0, `(.L_x_40) ;  /* 0x0000000108e87547 */ /* 0x000fea000b800000 */
[----:B------:R-:W-:Y:S01]  /*0b00*/  BSSY.RECONVERGENT B1, `(.L_x_41) ;  /* 0x0000038000017945 */ /* 0x000fe20003800200 */
[----:B------:R-:W-:Y:S02]  /*0b10*/  IMAD.MOV.U32 R12, RZ, RZ, 0x7fffffff ;  /* 0x7fffffffff0c7424 */ /* 0x000fe400078e00ff */
[----:B------:R-:W-:Y:S02]  /*0b20*/  IMAD.MOV.U32 R23, RZ, RZ, -0x1 ;  /* 0xffffffffff177424 */ /* 0x000fe400078e00ff */
[----:B------:R-:W-:-:S07]  /*0b30*/  IMAD.MOV.U32 R13, RZ, RZ, RZ ;  /* 0x000000ffff0d7224 */ /* 0x000fce00078e00ff */
.L_x_42:
[C---:B------:R-:W-:Y:S02]  /*0b40*/  R2UR UR4, R6.reuse ;  /* 0x00000000060472ca */ /* 0x040fe400000e0000 */
[----:B------:R-:W-:Y:S02]  /*0b50*/  R2UR UR5, R7 ;  /* 0x00000000070572ca */ /* 0x000fe400000e0000 */
[----:B------:R-:W-:Y:S02]  /*0b60*/  IADD3 R8, P0, PT, R13, R18, RZ ;  /* 0x000000120d087210 */ /* 0x000fe40007f1e0ff */
[C---:B------:R-:W-:Y:S02]  /*0b70*/  R2UR UR6, R6.reuse ;  /* 0x00000000060672ca */ /* 0x040fe400000e0000 */
[----:B------:R-:W-:Y:S01]  /*0b80*/  R2UR UR7, R7 ;  /* 0x00000000070772ca */ /* 0x000fe200000e0000 */
[----:B------:R-:W-:Y:S01]  /*0b90*/  IMAD.X R9, RZ, RZ, R2, P0 ;  /* 0x000000ffff097224 */ /* 0x000fe200000e0602 */
[----:B------:R-:W-:-:S02]  /*0ba0*/  R2UR UR8, R6 ;  /* 0x00000000060872ca */ /* 0x000fc400000e0000 */
[----:B------:R-:W-:-:S03]  /*0bb0*/  R2UR UR9, R7 ;  /* 0x00000000070972ca */ /* 0x000fc600000e0000 */
[----:B------:R-:W2:Y:S06]  /*0bc0*/  LD.E.U8 R14, desc[UR4][R8.64] ;  /* 0x00000004080e7980 */ /* 0x000eac000c101100 */
[----:B------:R-:W3:Y:S04]  /*0bd0*/  LD.E.U8 R10, desc[UR6][R8.64+0x1] ;  /* 0x00000106080a7980 */ /* 0x000ee8000c101100 */
[----:B------:R-:W4:Y:S01]  /*0be0*/  LD.E.U8 R11, desc[UR8][R8.64+0x2] ;  /* 0x00000208080b7980 */ /* 0x000f22000c101100 */
[----:B--2---:R-:W-:-:S02]  /*0bf0*/  ISETP.NE.AND P5, PT, R14, RZ, PT ;  /* 0x000000ff0e00720c */ /* 0x004fc40003fa5270 */
[----:B---3--:R-:W-:Y:S02]  /*0c00*/  ISETP.NE.AND P2, PT, R10, RZ, PT ;  /* 0x000000ff0a00720c */ /* 0x008fe40003f45270 */
[----:B----4-:R-:W-:Y:S01]  /*0c10*/  ISETP.NE.AND P3, PT, R11, RZ, PT ;  /* 0x000000ff0b00720c */ /* 0x010fe20003f65270 */
[----:B------:R-:W-:-:S08]  /*0c20*/  IMAD.WIDE.U32 R10, R13, 0x4, R16 ;  /* 0x000000040d0a7825 */ /* 0x000fd000078e0010 */
[C---:B------:R-:W-:Y:S02]  /*0c30*/  @!P5 R2UR UR4, R6.reuse ;  /* 0x000000000604d2ca */ /* 0x040fe400000e0000 */
[C---:B------:R-:W-:Y:S02]  /*0c40*/  @!P5 R2UR UR5, R7.reuse ;  /* 0x000000000705d2ca */ /* 0x040fe400000e0000 */
[C---:B------:R-:W-:Y:S02]  /*0c50*/  @!P2 R2UR UR6, R6.reuse ;  /* 0x000000000606a2ca */ /* 0x040fe400000e0000 */
[C---:B------:R-:W-:Y:S02]  /*0c60*/  @!P2 R2UR UR7, R7.reuse ;  /* 0x000000000707a2ca */ /* 0x040fe400000e0000 */
[----:B------:R-:W-:Y:S02]  /*0c70*/  @!P3 R2UR UR8, R6 ;  /* 0x000000000608b2ca */ /* 0x000fe400000e0000 */
[----:B------:R-:W-:-:S05]  /*0c80*/  @!P3 R2UR UR9, R7 ;  /* 0x000000000709b2ca */ /* 0x000fca00000e0000 */
[----:B------:R-:W2:Y:S01]  /*0c90*/  @!P5 LD.E R15, desc[UR4][R10.64] ;  /* 0x000000040a0fd980 */ /* 0x000ea2000c101900 */
[----:B------:R-:W-:Y:S02]  /*0ca0*/  R2UR UR4, R6 ;  /* 0x00000000060472ca */ /* 0x000fe400000e0000 */
[----:B------:R-:W-:Y:S01]  /*0cb0*/  R2UR UR5, R7 ;  /* 0x00000000070572ca */ /* 0x000fe200000e0000 */
[----:B------:R-:W3:Y:S04]  /*0cc0*/  @!P2 LD.E R21, desc[UR6][R10.64+0x4] ;  /* 0x000004060a15a980 */ /* 0x000ee8000c101900 */
[----:B------:R-:W4:Y:S08]  /*0cd0*/  @!P3 LD.E R25, desc[UR8][R10.64+0x8] ;  /* 0x000008080a19b980 */ /* 0x000f30000c101900 */
[----:B------:R-:W5:Y:S01]  /*0ce0*/  LD.E.U8 R8, desc[UR4][R8.64+0x3] ;  /* 0x0000030408087980 */ /* 0x000f62000c101100 */
[----:B------:R-:W-:-:S02]  /*0cf0*/  PLOP3.LUT P1, PT, PT, PT, PT, 0x80, 0x8 ;  /* 0x000000000008781c */ /* 0x000fc40003f2f070 */
[----:B--2---:R-:W-:Y:S02]  /*0d00*/  @!P5 ISETP.GT.AND P6, PT, R15, R12, PT ;  /* 0x0000000c0f00d20c */ /* 0x004fe40003fc4270 */
[----:B------:R-:W-:-:S04]  /*0d10*/  @!P5 VIMNMX R12, PT, PT, R12, R15, PT ;  /* 0x0000000f0c0cd248 */ /* 0x000fc80003fe0100 */
[----:B---3--:R-:W-:Y:S02]  /*0d20*/  @!P2 ISETP.GT.AND P0, PT, R21, R12, PT ;  /* 0x0000000c1500a20c */ /* 0x008fe40003f04270 */
[----:B------:R-:W-:Y:S02]  /*0d30*/  @!P2 VIMNMX R12, PT, PT, R12, R21, PT ;  /* 0x000000150c0ca248 */ /* 0x000fe40003fe0100 */
[----:B------:R-:W-:Y:S02]  /*0d40*/  @!P2 PLOP3.LUT P1, PT, P0, PT, PT, 0x80, 0x8 ;  /* 0x000000000008a81c */ /* 0x000fe4000072f070 */
[----:B----4-:R-:W-:Y:S02]  /*0d50*/  @!P3 ISETP.GT.AND P4, PT, R25, R12, PT ;  /* 0x0000000c1900b20c */ /* 0x010fe40003f84270 */
[----:B------:R-:W-:Y:S02]  /*0d60*/  PLOP3.LUT P0, PT, PT, PT, PT, 0x80, 0x8 ;  /* 0x000000000008781c */ /* 0x000fe40003f0f070 */
[----:B------:R-:W-:-:S02]  /*0d70*/  @!P3 PLOP3.LUT P0, PT, P4, PT, PT, 0x80, 0x8 ;  /* 0x000000000008b81c */ /* 0x000fc4000270f070 */
[----:B-----5:R-:W-:-:S13]  /*0d80*/  ISETP.NE.AND P4, PT, R8, RZ, PT ;  /* 0x000000ff0800720c */ /* 0x020fda0003f85270 */
[----:B------:R-:W-:Y:S02]  /*0d90*/  @!P4 R2UR UR4, R6 ;  /* 0x000000000604c2ca */ /* 0x000fe400000e0000 */
[----:B------:R-:W-:-:S13]  /*0da0*/  @!P4 R2UR UR5, R7 ;  /* 0x000000000705c2ca */ /* 0x000fda00000e0000 */
[----:B------:R-:W2:Y:S01]  /*0db0*/  @!P4 LD.E R11, desc[UR4][R10.64+0xc] ;  /* 0x00000c040a0bc980 */ /* 0x000ea2000c101900 */
[----:B------:R-:W-:Y:S02]  /*0dc0*/  @!P3 VIMNMX R12, PT, PT, R12, R25, PT ;  /* 0x000000190c0cb248 */ /* 0x000fe40003fe0100 */
[----:B------:R-:W-:Y:S01]  /*0dd0*/  @!P5 SEL R23, R23, R13, P6 ;  /* 0x0000000d1717d207 */ /* 0x000fe20003000000 */
[C---:B------:R-:W-:Y:S01]  /*0de0*/  @!P1 VIADD R23, R13.reuse, 0x1 ;  /* 0x000000010d179836 */ /* 0x040fe20000000000 */
[----:B------:R-:W-:Y:S01]  /*0df0*/  PLOP3.LUT P1, PT, PT, PT, PT, 0x80, 0x8 ;  /* 0x000000000008781c */ /* 0x000fe20003f2f070 */
[----:B------:R-:W-:Y:S01]  /*0e00*/  @!P0 VIADD R23, R13, 0x2 ;  /* 0x000000020d178836 */ /* 0x000fe20000000000 */
[----:B--2---:R-:W-:Y:S02]  /*0e10*/  @!P4 ISETP.GT.AND P5, PT, R11, R12, PT ;  /* 0x0000000c0b00c20c */ /* 0x004fe40003fa4270 */
[----:B------:R-:W-:Y:S02]  /*0e20*/  @!P4 VIMNMX R12, PT, PT, R12, R11, PT ;  /* 0x0000000b0c0cc248 */ /* 0x000fe40003fe0100 */
[----:B------:R-:W-:-:S13]  /*0e30*/  @!P4 PLOP3.LUT P1, PT, P5, PT, PT, 0x80, 0x8 ;  /* 0x000000000008c81c */ /* 0x000fda0002f2f070 */
[C---:B------:R-:W-:Y:S02]  /*0e40*/  @!P1 VIADD R23, R13.reuse, 0x3 ;  /* 0x000000030d179836 */ /* 0x040fe40000000000 */
[----:B------:R-:W-:-:S05]  /*0e50*/  VIADD R13, R13, 0x4 ;  /* 0x000000040d0d7836 */ /* 0x000fca0000000000 */
[----:B------:R-:W-:-:S13]  /*0e60*/  ISETP.NE.AND P0, PT, R13, R5, PT ;  /* 0x000000050d00720c */ /* 0x000fda0003f05270 */
[----:B------:R-:W-:Y:S05]  /*0e70*/  @P0 BRA `(.L_x_42) ;  /* 0xfffffffc00300947 */ /* 0x000fea000383ffff */
[----:B------:R-:W-:Y:S05]  /*0e80*/  BSYNC.RECONVERGENT B1 ;  /* 0x0000000000017941 */ /* 0x000fea0003800200 */
.L_x_41:
[----:B------:R-:W-:-:S07]  /*0e90*/  IMAD.MOV.U32 R13, RZ, RZ, R5 ;  /* 0x000000ffff0d7224 */ /* 0x000fce00078e0005 */
.L_x_40:
[----:B------:R-:W-:-:S13]  /*0ea0*/  ISETP.NE.AND P0, PT, R4, RZ, PT ;  /* 0x000000ff0400720c */ /* 0x000fda0003f05270 */
[----:B------:R-:W-:Y:S05]  /*0eb0*/  @!P0 BRA `(.L_x_43) ;  /* 0x0000000000b88947 */ /* 0x000fea0003800000 */
[----:B------:R-:W-:Y:S02]  /*0ec0*/  R2UR UR4, R6 ;  /* 0x00000000060472ca */ /* 0x000fe400000e0000 */
[----:B------:R-:W-:Y:S02]  /*0ed0*/  R2UR UR5, R7 ;  /* 0x00000000070572ca */ /* 0x000fe400000e0000 */
[----:B------:R-:W-:-:S05]  /*0ee0*/  IADD3 R8, P0, PT, R13, R18, RZ ;  /* 0x000000120d087210 */ /* 0x000fca0007f1e0ff */
[----:B------:R-:W-:-:S06]  /*0ef0*/  IMAD.X R9, RZ, RZ, R2, P0 ;  /* 0x000000ffff097224 */ /* 0x000fcc00000e0602 */
[----:B------:R-:W2:Y:S01]  /*0f00*/  LD.E.U8 R10, desc[UR4][R8.64] ;  /* 0x00000004080a7980 */ /* 0x000ea2000c101100 */
[----:B------:R-:W-:Y:S01]  /*0f10*/  BSSY.RECONVERGENT B1, `(.L_x_44) ;  /* 0x000000c000017945 */ /* 0x000fe20003800200 */
[----:B------:R-:W-:Y:S01]  /*0f20*/  ISETP.NE.AND P1, PT, R4, 0x1, PT ;  /* 0x000000010400780c */ /* 0x000fe20003f25270 */
[----:B------:R-:W-:Y:S01]  /*0f30*/  IMAD.MOV.U32 R15, RZ, RZ, R12 ;  /* 0x000000ffff0f7224 */ /* 0x000fe200078e000c */
[----:B--2---:R-:W-:Y:S01]  /*0f40*/  ISETP.NE.AND P0, PT, R10, RZ, PT ;  /* 0x000000ff0a00720c */ /* 0x004fe20003f05270 */
[----:B------:R-:W-:-:S12]  /*0f50*/  IMAD.WIDE.U32 R10, R13, 0x4, R16 ;  /* 0x000000040d0a7825 */ /* 0x000fd800078e0010 */
[----:B------:R-:W-:Y:S05]  /*0f60*/  @P0 BRA `(.L_x_45) ;  /* 0x0000000000180947 */ /* 0x000fea0003800000 */
[----:B------:R-:W-:Y:S02]  /*0f70*/  R2UR UR4, R6 ;  /* 0x00000000060472ca */ /* 0x000fe400000e0000 */
[----:B------:R-:W-:-:S13]  /*0f80*/  R2UR UR5, R7 ;  /* 0x00000000070572ca */ /* 0x000fda00000e0000 */
[----:B------:R-:W2:Y:S02]  /*0f90*/  LD.E R12, desc[UR4][R10.64] ;  /* 0x000000040a0c7980 */ /* 0x000ea4000c101900 */
[CC--:B--2---:R-:W-:Y:S02]  /*0fa0*/  ISETP.GT.AND P0, PT, R12.reuse, R15.reuse, PT ;  /* 0x0000000f0c00720c */ /* 0x0c4fe40003f04270 */
[----:B------:R-:W-:Y:S02]  /*0fb0*/  VIMNMX R15, PT, PT, R12, R15, PT ;  /* 0x0000000f0c0f7248 */ /* 0x000fe40003fe0100 */
[----:B------:R-:W-:-:S09]  /*0fc0*/  SEL R23, R23, R13, P0 ;  /* 0x0000000d17177207 */ /* 0x000fd20000000000 */
.L_x_45:
[----:B------:R-:W-:Y:S05]  /*0fd0*/  BSYNC.RECONVERGENT B1 ;  /* 0x0000000000017941 */ /* 0x000fea0003800200 */
.L_x_44:
[----:B------:R-:W-:Y:S04]  /*0fe0*/  BSSY.RECONVERGENT B1, `(.L_x_43) ;  /* 0x000001b000017945 */ /* 0x000fe80003800200 */
[----:B------:R-:W-:Y:S05]  /*0ff0*/  @!P1 BRA `(.L_x_46) ;  /* 0x0000000000649947 */ /* 0x000fea0003800000 */
[----:B------:R-:W-:Y:S02]  /*1000*/  R2UR UR4, R6 ;  /* 0x00000000060472ca */ /* 0x000fe400000e0000 */
[----:B------:R-:W-:-:S13]  /*1010*/  R2UR UR5, R7 ;  /* 0x00000000070572ca */ /* 0x000fda00000e0000 */
[----:B------:R-:W2:Y:S01]  /*1020*/  LD.E.U8 R12, desc[UR4][R8.64+0x1] ;  /* 0x00000104080c7980 */ /* 0x000ea2000c101100 */
[----:B------:R-:W-:Y:S01]  /*1030*/  BSSY.RECONVERGENT B2, `(.L_x_47) ;  /* 0x000000a000027945 */ /* 0x000fe20003800200 */
[----:B------:R-:W-:Y:S02]  /*1040*/  ISETP.NE.AND P1, PT, R4, 0x2, PT ;  /* 0x000000020400780c */ /* 0x000fe40003f25270 */
[----:B--2---:R-:W-:-:S13]  /*1050*/  ISETP.NE.AND P0, PT, R12, RZ, PT ;  /* 0x000000ff0c00720c */ /* 0x004fda0003f05270 */
[----:B------:R-:W-:Y:S05]  /*1060*/  @P0 BRA `(.L_x_48) ;  /* 0x0000000000180947 */ /* 0x000fea0003800000 */
[----:B------:R-:W-:Y:S02]  /*1070*/  R2UR UR4, R6 ;  /* 0x00000000060472ca */ /* 0x000fe400000e0000 */
[----:B------:R-:W-:-:S13]  /*1080*/  R2UR UR5, R7 ;  /* 0x00000000070572ca */ /* 0x000fda00000e0000 */
[----:B------:R-:W2:Y:S02]  /*1090*/  LD.E R12, desc[UR4][R10.64+0x4] ;  /* 0x000004040a0c7980 */ /* 0x000ea4000c101900 */
[CC--:B--2---:R-:W-:Y:S02]  /*10a0*/  ISETP.GT.AND P0, PT, R12.reuse, R15.reuse, PT ;  /* 0x0000000f0c00720c */ /* 0x0c4fe40003f04270 */
[----:B------:R-:W-:-:S11]  /*10b0*/  VIMNMX R15, PT, PT, R12, R15, PT ;  /* 0x0000000f0c0f7248 */ /* 0x000fd60003fe0100 */
[----:B------:R-:W-:-:S07]  /*10c0*/  @!P0 VIADD R23, R13, 0x1 ;  /* 0x000000010d178836 */ /* 0x000fce0000000000 */
.L_x_48:
[----:B------:R-:W-:Y:S05]  /*10d0*/  BSYNC.RECONVERGENT B2 ;  /* 0x0000000000027941 */ /* 0x000fea0003800200 */
.L_x_47:
[----:B------:R-:W-:Y:S05]  /*10e0*/  @!P1 BRA `(.L_x_46) ;  /* 0x0000000000289947 */ /* 0x000fea0003800000 */
[----:B------:R-:W-:Y:S02]  /*10f0*/  R2UR UR4, R6 ;  /* 0x00000000060472ca */ /* 0x000fe400000e0000 */
[----:B------:R-:W-:-:S13]  /*1100*/  R2UR UR5, R7 ;  /* 0x00000000070572ca */ /* 0x000fda00000e0000 */
[----:B------:R-:W2:Y:S02]  /*1110*/  LD.E.U8 R8, desc[UR4][R8.64+0x2] ;  /* 0x0000020408087980 */ /* 0x000ea4000c101100 */
[----:B--2---:R-:W-:-:S13]  /*1120*/  ISETP.NE.AND P0, PT, R8, RZ, PT ;  /* 0x000000ff0800720c */ /* 0x004fda0003f05270 */
[----:B------:R-:W-:Y:S05]  /*1130*/  @P0 BRA `(.L_x_46) ;  /* 0x0000000000140947 */ /* 0x000fea0003800000 */
[----:B------:R-:W-:Y:S02]  /*1140*/  R2UR UR4, R6 ;  /* 0x00000000060472ca */ /* 0x000fe400000e0000 */
[----:B------:R-:W-:-:S13]  /*1150*/  R2UR UR5, R7 ;  /* 0x00000000070572ca */ /* 0x000fda00000e0000 */
[----:B------:R-:W2:Y:S02]  /*1160*/  LD.E R10, desc[UR4][R10.64+0x8] ;  /* 0x000008040a0a7980 */ /* 0x000ea4000c101900 */
[----:B--2---:R-:W-:-:S13]  /*1170*/  ISETP.GT.AND P0, PT, R10, R15, PT ;  /* 0x0000000f0a00720c */ /* 0x004fda0003f04270 */
[----:B------:R-:W-:-:S07]  /*1180*/  @!P0 VIADD R23, R13, 0x2 ;  /* 0x000000020d178836 */ /* 0x000fce0000000000 */
.L_x_46:
[----:B------:R-:W-:Y:S05]  /*1190*/  BSYNC.RECONVERGENT B1 ;  /* 0x0000000000017941 */ /* 0x000fea0003800200 */
.L_x_43:
[----:B------:R-:W-:-:S13]  /*11a0*/  ISETP.NE.AND P0, PT, R23, -0x1, PT ;  /* 0xffffffff1700780c */ /* 0x000fda0003f05270 */
[----:B------:R-:W-:Y:S05]  /*11b0*/  @!P0 BRA `(.L_x_49) ;  /* 0x0000000c00dc8947 */ /* 0x000fea0003800000 */
[----:B------:R-:W0:Y:S01]  /*11c0*/  LDCU UR4, c[0x0][0x398] ;  /* 0x00007300ff0477ac */ /* 0x000e220008000800 */
[----:B------:R-:W-:Y:S01]  /*11d0*/  IADD3 R10, P0, PT, R23, R18, RZ ;  /* 0x00000012170a7210 */ /* 0x000fe20007f1e0ff */
[----:B------:R-:W-:Y:S01]  /*11e0*/  IMAD.MOV.U32 R9, RZ, RZ, 0x1 ;  /* 0x00000001ff097424 */ /* 0x000fe200078e00ff */
[----:B------:R-:W-:Y:S01]  /*11f0*/  R2UR UR6, R6 ;  /* 0x00000000060672ca */ /* 0x000fe200000e0000 */
[----:B------:R-:W-:Y:S01]  /*1200*/  IMAD.MOV.U32 R26, RZ, RZ, RZ ;  /* 0x000000ffff1a7224 */ /* 0x000fe200078e00ff */
[----:B------:R-:W-:Y:S02]  /*1210*/  R2UR UR7, R7 ;  /* 0x00000000070772ca */ /* 0x000fe400000e0000 */
[----:B------:R-:W-:Y:S01]  /*1220*/  LEA.HI.X.SX32 R11, R23, R2, 0x1, P0 ;  /* 0x00000002170b7211 */ /* 0x000fe200000f0eff */
[----:B0-----:R-:W-:-:S10]  /*1230*/  IMAD.U32 R24, RZ, RZ, UR4 ;  /* 0x00000004ff187e24 */ /* 0x001fd4000f8e00ff */
[----:B------:R0:W-:Y:S01]  /*1240*/  ST.E.U8 desc[UR6][R10.64], R9 ;  /* 0x000000090a007985 */ /* 0x0001e2000c101106 */
[----:B------:R-:W-:Y:S01]  /*1250*/  ISETP.GE.U32.AND P0, PT, R24, 0x4, PT ;  /* 0x000000041800780c */ /* 0x000fe20003f06070 */
[----:B0-----:R-:W-:-:S12]  /*1260*/  IMAD.WIDE R8, R23, 0x4, R16 ;  /* 0x0000000417087825 */ /* 0x001fd800078e0210 */
[----:B------:R-:W-:Y:S05]  /*1270*/  @!P0 BRA `(.L_x_50) ;  /* 0x0000000800048947 */ /* 0x000fea0003800000 */
[----:B------:R-:W-:Y:S01]  /*1280*/  BSSY.RECONVERGENT B1, `(.L_x_51) ;  /* 0x000007f000017945 */ /* 0x000fe20003800200 */
[----:B------:R-:W-:-:S07]  /*1290*/  IMAD.MOV.U32 R26, RZ, RZ, RZ ;  /* 0x000000ffff1a7224 */ /* 0x000fce00078e00ff */
.L_x_60:
[----:B0-----:R-:W0:Y:S01]  /*12a0*/  LDCU UR4, c[0x0][0x398] ;  /* 0x00007300ff0477ac */ /* 0x001e220008000800 */
[----:B-1----:R-:W1:Y:S01]  /*12b0*/  LDC.64 R20, c[0x0][0x380] ;  /* 0x0000e000ff147b82 */ /* 0x002e620000000a00 */
[C---:B------:R-:W-:Y:S02]  /*12c0*/  R2UR UR5, R7.reuse ;  /* 0x00000000070572ca */ /* 0x040fe400000e0000 */
[----:B------:R-:W-:Y:S02]  /*12d0*/  R2UR UR6, R6 ;  /* 0x00000000060672ca */ /* 0x000fe400000e0000 */
[----:B------:R-:W-:Y:S02]  /*12e0*/  R2UR UR7, R7 ;  /* 0x00000000070772ca */ /* 0x000fe400000e0000 */
[----:B------:R-:W-:-:S05]  /*12f0*/  IADD3 R14, P0, PT, R26, R18, RZ ;  /* 0x000000121a0e7210 */ /* 0x000fca0007f1e0ff */
[----:B--2---:R-:W-:Y:S02]  /*1300*/  IMAD.X R15, RZ, RZ, R2, P0 ;  /* 0x000000ffff0f7224 */ /* 0x004fe400000e0602 */
[----:B0-----:R-:W-:Y:S01]  /*1310*/  IMAD.U32 R24, RZ, RZ, UR4 ;  /* 0x00000004ff187e24 */ /* 0x001fe2000f8e00ff */
[----:B------:R-:W-:-:S03]  /*1320*/  R2UR UR4, R6 ;  /* 0x00000000060472ca */ /* 0x000fc600000e0000 */
[----:B------:R-:W2:Y:S01]  /*1330*/  LD.E.U8 R10, desc[UR6][R14.64] ;  /* 0x000000060e0a7980 */ /* 0x000ea2000c101100 */
[----:B------:R-:W-:-:S04]  /*1340*/  IMAD R11, R23, R24, R26 ;  /* 0x00000018170b7224 */ /* 0x000fc800078e021a */
[----:B-1----:R-:W-:-:S05]  /*1350*/  IMAD.WIDE R20, R11, 0x4, R20 ;  /* 0x000000040b147825 */ /* 0x002fca00078e0214 */
[----:B------:R-:W3:Y:S01]  /*1360*/  LDG.E R11, desc[UR4][R20.64] ;  /* 0x00000004140b7981 */ /* 0x000ee2000c1e1900 */
[----:B------:R-:W-:Y:S01]  /*1370*/  BSSY.RECONVERGENT B2, `(.L_x_52) ;  /* 0x0000016000027945 */ /* 0x000fe20003800200 */
[----:B------:R-:W-:Y:S01]  /*1380*/  IMAD.WIDE.U32 R12, R26, 0x4, R16 ;  /* 0x000000041a0c7825 */ /* 0x000fe200078e0010 */
[----:B---3--:R-:W-:-:S04]  /*1390*/  ISETP.NE.AND P0, PT, R11, RZ, PT ;  /* 0x000000ff0b00720c */ /* 0x008fc80003f05270 */
[----:B--2---:R-:W-:-:S13]  /*13a0*/  ISETP.NE.OR P0, PT, R10, RZ, !P0 ;  /* 0x000000ff0a00720c */ /* 0x004fda0004705670 */
[----:B------:R-:W-:Y:S05]  /*13b0*/  @P0 BRA `(.L_x_53) ;  /* 0x0000000000440947 */ /* 0x000fea0003800000 */
[----:B------:R-:W-:Y:S02]  /*13c0*/  R2UR UR4, R6 ;  /* 0x00000000060472ca */ /* 0x000fe400000e0000 */
[----:B------:R-:W-:-:S13]  /*13d0*/  R2UR UR5, R7 ;  /* 0x00000000070572ca */ /* 0x000fda00000e0000 */
[----:B------:R-:W2:Y:S02]  /*13e0*/  LD.E R28, desc[UR4][R8.64] ;  /* 0x00000004081c7980 */ /* 0x000ea4000c101900 */
[----:B--2---:R-:W-:-:S13]  /*13f0*/  ISETP.NE.AND P0, PT, R28, 0x7fffffff, PT ;  /* 0x7fffffff1c00780c */ /* 0x004fda0003f05270 */
[----:B------:R-:W-:Y:S05]  /*1400*/  @!P0 BRA `(.L_x_53) ;  /* 0x0000000000308947 */ /* 0x000fea0003800000 */
[----:B------:R-:W-:Y:S02]  /*1410*/  R2UR UR4, R6 ;  /* 0x00000000060472ca */ /* 0x000fe400000e0000 */
[----:B------:R-:W-:-:S13]  /*1420*/  R2UR UR5, R7 ;  /* 0x00000000070572ca */ /* 0x000fda00000e0000 */
[----:B------:R-:W2:Y:S01]  /*1430*/  LD.E R10, desc[UR4][R12.64] ;  /* 0x000000040c0a7980 */ /* 0x000ea2000c101900 */
[----:B------:R-:W-:-:S05]  /*1440*/  IMAD.IADD R27, R11, 0x1, R28 ;  /* 0x000000010b1b7824 */ /* 0x000fca00078e021c */
[----:B--2---:R-:W-:-:S13]  /*1450*/  ISETP.GE.AND P0, PT, R27, R10, PT ;  /* 0x0000000a1b00720c */ /* 0x004fda0003f06270 */
[----:B------:R-:W0:Y:S01]  /*1460*/  @!P0 LDC.64 R10, c[0x0][0x390] ;  /* 0x0000e400ff0a8b82 */ /* 0x000e220000000a00 */
[----:B------:R-:W-:Y:S01]  /*1470*/  @!P0 R2UR UR4, R6 ;  /* 0x00000000060482ca */ /* 0x000fe200000e0000 */
[----:B------:R-:W-:Y:S01]  /*1480*/  @!P0 IMAD.IADD R25, R3, 0x1, R26 ;  /* 0x0000000103198824 */ /* 0x000fe200078e021a */
[----:B------:R-:W-:-:S13]  /*1490*/  @!P0 R2UR UR5, R7 ;  /* 0x00000000070582ca */ /* 0x000fda00000e0000 */
[----:B------:R1:W-:Y:S01]  /*14a0*/  @!P0 ST.E desc[UR4][R12.64], R27 ;  /* 0x0000001b0c008985 */ /* 0x0003e2000c101904 */
[----:B0-----:R-:W-:-:S05]  /*14b0*/  @!P0 IMAD.WIDE.U32 R10, R25, 0x4, R10 ;  /* 0x00000004190a8825 */ /* 0x001fca00078e000a */
[----:B------:R1:W-:Y:S02]  /*14c0*/  @!P0 STG.E desc[UR4][R10.64], R23 ;  /* 0x000000170a008986 */ /* 0x0003e4000c101904 */
.L_x_53:
[----:B------:R-:W-:Y:S05]  /*14d0*/  BSYNC.RECONVERGENT B2 ;  /* 0x0000000000027941 */ /* 0x000fea0003800200 */
.L_x_52:
[C---:B------:R-:W-:Y:S02]  /*14e0*/  R2UR UR4, R6.reuse ;  /* 0x00000000060472ca */ /* 0x040fe400000e0000 */
[C---:B------:R-:W-:Y:S02]  /*14f0*/  R2UR UR5, R7.reuse ;  /* 0x00000000070572ca */ /* 0x040fe400000e0000 */
[----:B------:R-:W-:Y:S02]  /*1500*/  R2UR UR6, R6 ;  /* 0x00000000060672ca */ /* 0x000fe400000e0000 */
[----:B------:R-:W-:-:S09]  /*1510*/  R2UR UR7, R7 ;  /* 0x00000000070772ca */ /* 0x000fd200000e0000 */
[----:B------:R-:W2:Y:S01]  /*1520*/  LDG.E R25, desc[UR4][R20.64+0x4] ;  /* 0x0000040414197981 */ /* 0x000ea2000c1e1900 */
[----:B------:R-:W0:Y:S03]  /*1530*/  LDCU.64 UR4, c[0x0][0x390] ;  /* 0x00007200ff0477ac */ /* 0x000e260008000a00 */
[----:B-1----:R-:W3:Y:S01]  /*1540*/  LD.E.U8 R10, desc[UR6][R14.64+0x1] ;  /* 0x000001060e0a7980 */ /* 0x002ee2000c101100 */
[----:B------:R-:W-:Y:S01]  /*1550*/  IADD3 R11, P1, PT, R3, R26, RZ ;  /* 0x0000001a030b7210 */ /* 0x000fe20007f3e0ff */
[----:B------:R-:W-:Y:S04]  /*1560*/  BSSY.RECONVERGENT B2, `(.L_x_54) ;  /* 0x0000017000027945 */ /* 0x000fe80003800200 */
[----:B------:R-:W-:Y:S01]  /*1570*/  IMAD.X R28, RZ, RZ, RZ, P1 ;  /* 0x000000ffff1c7224 */ /* 0x000fe200008e06ff */
[----:B--2---:R-:W-:-:S04]  /*1580*/  ISETP.NE.AND P0, PT, R25, RZ, PT ;  /* 0x000000ff1900720c */ /* 0x004fc80003f05270 */
[----:B---3--:R-:W-:Y:S02]  /*1590*/  ISETP.NE.OR P0, PT, R10, RZ, !P0 ;  /* 0x000000ff0a00720c */ /* 0x008fe40004705670 */
[----:B0-----:R-:W-:-:S04]  /*15a0*/  LEA R10, P1, R11, UR4, 0x2 ;  /* 0x000000040b0a7c11 */ /* 0x001fc8000f8210ff */
[----:B------:R-:W-:-:S07]  /*15b0*/  LEA.HI.X R11, R11, UR5, R28, 0x2, P1 ;  /* 0x000000050b0b7c11 */ /* 0x000fce00088f141c */
[----:B------:R-:W-:Y:S05]  /*15c0*/  @P0 BRA `(.L_x_55) ;  /* 0x0000000000400947 */ /* 0x000fea0003800000 */
[----:B------:R-:W-:Y:S02]  /*15d0*/  R2UR UR4, R6 ;  /* 0x00000000060472ca */ /* 0x000fe400000e0000 */
[----:B------:R-:W-:-:S13]  /*15e0*/  R2UR UR5, R7 ;  /* 0x00000000070572ca */ /* 0x000fda00000e0000 */
[----:B------:R-:W2:Y:S02]  /*15f0*/  LD.E R28, desc[UR4][R8.64] ;  /* 0x00000004081c7980 */ /* 0x000ea4000c101900 */
[----:B--2---:R-:W-:-:S13]  /*1600*/  ISETP.NE.AND P0, PT, R28, 0x7fffffff, PT ;  /* 0x7fffffff1c00780c */ /* 0x004fda0003f05270 */
[----:B------:R-:W-:Y:S05]  /*1610*/  @!P0 BRA `(.L_x_55) ;  /* 0x00000000002c8947 */ /* 0x000fea0003800000 */
[----:B------:R-:W-:Y:S01]  /*1620*/  R2UR UR4, R6 ;  /* 0x00000000060472ca */ /* 0x000fe200000e0000 */
[----:B------:R-:W-:Y:S01]  /*1630*/  IMAD.IADD R28, R25, 0x1, R28 ;  /* 0x00000001191c7824 */ /* 0x000fe200078e021c */
[----:B------:R-:W-:-:S13]  /*1640*/  R2UR UR5, R7 ;  /* 0x00000000070572ca */ /* 0x000fda00000e0000 */
[----:B------:R-:W2:Y:S02]  /*1650*/  LD.E R25, desc[UR4][R12.64+0x4] ;  /* 0x000004040c197980 */ /* 0x000ea4000c101900 */
[----:B--2---:R-:W-:-:S13]  /*1660*/  ISETP.GE.AND P0, PT, R28, R25, PT ;  /* 0x000000191c00720c */ /* 0x004fda0003f06270 */
[C---:B------:R-:W-:Y:S02]  /*1670*/  @!P0 R2UR UR4, R6.reuse ;  /* 0x00000000060482ca */ /* 0x040fe400000e0000 */
[C---:B------:R-:W-:Y:S02]  /*1680*/  @!P0 R2UR UR5, R7.reuse ;  /* 0x00000000070582ca */ /* 0x040fe400000e0000 */
[----:B------:R-:W-:Y:S02]  /*1690*/  @!P0 R2UR UR6, R6 ;  /* 0x00000000060682ca */ /* 0x000fe400000e0000 */
[----:B------:R-:W-:-:S09]  /*16a0*/  @!P0 R2UR UR7, R7 ;  /* 0x00000000070782ca */ /* 0x000fd200000e0000 */
[----:B------:R0:W-:Y:S04]  /*16b0*/  @!P0 ST.E desc[UR4][R12.64+0x4], R28 ;  /* 0x0000041c0c008985 */ /* 0x0001e8000c101904 */
[----:B------:R0:W-:Y:S02]  /*16c0*/  @!P0 STG.E desc[UR6][R10.64+0x4], R23 ;  /* 0x000004170a008986 */ /* 0x0001e4000c101906 */
.L_x_55:
[----:B------:R-:W-:Y:S05]  /*16d0*/  BSYNC.RECONVERGENT B2 ;  /* 0x0000000000027941 */ /* 0x000fea0003800200 */
.L_x_54:
[C---:B------:R-:W-:Y:S02]  /*16e0*/  R2UR UR4, R6.reuse ;  /* 0x00000000060472ca */ /* 0x040fe400000e0000 */
[C---:B------:R-:W-:Y:S02]  /*16f0*/  R2UR UR5, R7.reuse ;  /* 0x00000000070572ca */ /* 0x040fe400000e0000 */
[----:B------:R-:W-:Y:S02]  /*1700*/  R2UR UR6, R6 ;  /* 0x00000000060672ca */ /* 0x000fe400000e0000 */
[----:B------:R-:W-:-:S09]  /*1710*/  R2UR UR7, R7 ;  /* 0x00000000070772ca */ /* 0x000fd200000e0000 */
[----:B------:R-:W2:Y:S04]  /*1720*/  LDG.E R27, desc[UR4][R20.64+0x8] ;  /* 0x00000804141b7981 */ /* 0x000ea8000c1e1900 */
[----:B------:R-:W3:Y:S01]  /*1730*/  LD.E.U8 R25, desc[UR6][R14.64+0x2] ;  /* 0x000002060e197980 */ /* 0x000ee2000c101100 */
[----:B------:R-:W-:Y:S01]  /*1740*/  BSSY.RECONVERGENT B2, `(.L_x_56) ;  /* 0x0000014000027945 */ /* 0x000fe20003800200 */
[----:B--2---:R-:W-:-:S04]  /*1750*/  ISETP.NE.AND P0, PT, R27, RZ, PT ;  /* 0x000000ff1b00720c */ /* 0x004fc80003f05270 */
[----:B---3--:R-:W-:-:S13]  /*1760*/  ISETP.NE.OR P0, PT, R25, RZ, !P0 ;  /* 0x000000ff1900720c */ /* 0x008fda0004705670 */
[----:B------:R-:W-:Y:S05]  /*1770*/  @P0 BRA `(.L_x_57) ;  /* 0x0000000000400947 */ /* 0x000fea0003800000 */
[----:B------:R-:W-:Y:S02]  /*1780*/  R2UR UR4, R6 ;  /* 0x00000000060472ca */ /* 0x000fe400000e0000 */
[----:B------:R-:W-:-:S13]  /*1790*/  R2UR UR5, R7 ;  /* 0x00000000070572ca */ /* 0x000fda00000e0000 */
[----:B0-----:R-:W2:Y:S02]  /*17a0*/  LD.E R28, desc[UR4][R8.64] ;  /* 0x00000004081c7980 */ /* 0x001ea4000c101900 */
        /* <DEDUP_REMOVED lines=13> */
.L_x_57:
[----:B------:R-:W-:Y:S05]  /*1880*/  BSYNC.RECONVERGENT B2 ;  /* 0x0000000000027941 */ /* 0x000fea0003800200 */
.L_x_56:
        /* <DEDUP_REMOVED lines=20> */
[C---:B------:R-:W-:Y:S02]  /*19d0*/  @!P0 R2UR UR4, R6.reuse ;  /* 0x00000000060482ca */ /* 0x040fe400000e0000 */
[C---:B------:R-:W-:Y:S02]  /*19e0*/  @!P0 R2UR UR5, R7.reuse ;  /* 0x00000000070582ca */ /* 0x040fe400000e0000 */
[----:B------:R-:W-:Y:S02]  /*19f0*/  @!P0 R2UR UR6, R6 ;  /* 0x00000000060682ca */ /* 0x000fe400000e0000 */
[----:B------:R-:W-:-:S09]  /*1a00*/  @!P0 R2UR UR7, R7 ;  /* 0x00000000070782ca */ /* 0x000fd200000e0000 */
[----:B------:R2:W-:Y:S04]  /*1a10*/  @!P0 ST.E desc[UR4][R12.64+0xc], R15 ;  /* 0x00000c0f0c008985 */ /* 0x0005e8000c101904 */
[----:B------:R2:W-:Y:S02]  /*1a20*/  @!P0 STG.E desc[UR6][R10.64+0xc], R23 ;  /* 0x00000c170a008986 */ /* 0x0005e4000c101906 */
.L_x_59:
[----:B------:R-:W-:Y:S05]  /*1a30*/  BSYNC.RECONVERGENT B2 ;  /* 0x0000000000027941 */ /* 0x000fea0003800200 */
.L_x_58:
[----:B------:R-:W-:-:S05]  /*1a40*/  VIADD R26, R26, 0x4 ;  /* 0x000000041a1a7836 */ /* 0x000fca0000000000 */
[----:B------:R-:W-:-:S13]  /*1a50*/  ISETP.NE.AND P0, PT, R26, R5, PT ;  /* 0x000000051a00720c */ /* 0x000fda0003f05270 */
[----:B------:R-:W-:Y:S05]  /*1a60*/  @P0 BRA `(.L_x_60) ;  /* 0xfffffff8000c0947 */ /* 0x000fea000383ffff */
[----:B------:R-:W-:Y:S05]  /*1a70*/  BSYNC.RECONVERGENT B1 ;  /* 0x0000000000017941 */ /* 0x000fea0003800200 */
.L_x_51:
[----:B------:R-:W-:-:S07]  /*1a80*/  IMAD.MOV.U32 R26, RZ, RZ, R5 ;  /* 0x000000ffff1a7224 */ /* 0x000fce00078e0005 */
.L_x_50:
[----:B------:R-:W-:-:S13]  /*1a90*/  ISETP.NE.AND P0, PT, R4, RZ, PT ;  /* 0x000000ff0400720c */ /* 0x000fda0003f05270 */
[----:B------:R-:W-:Y:S05]  /*1aa0*/  @!P0 BRA `(.L_x_61) ;  /* 0x0000000400908947 */ /* 0x000fea0003800000 */
[----:B012---:R-:W0:Y:S01]  /*1ab0*/  LDC.64 R12, c[0x0][0x380] ;  /* 0x0000e000ff0c7b82 */ /* 0x007e220000000a00 */
[C---:B------:R-:W-:Y:S01]  /*1ac0*/  R2UR UR4, R6.reuse ;  /* 0x00000000060472ca */ /* 0x040fe200000e0000 */
[----:B------:R-:W-:Y:S01]  /*1ad0*/  IMAD R11, R23, R24, R26 ;  /* 0x00000018170b7224 */ /* 0x000fe200078e021a */
[C---:B------:R-:W-:Y:S02]  /*1ae0*/  R2UR UR5, R7.reuse ;  /* 0x00000000070572ca */ /* 0x040fe400000e0000 */
[----:B------:R-:W-:Y:S02]  /*1af0*/  R2UR UR6, R6 ;  /* 0x00000000060672ca */ /* 0x000fe400000e0000 */
[----:B------:R-:W-:Y:S02]  /*1b00*/  R2UR UR7, R7 ;  /* 0x00000000070772ca */ /* 0x000fe400000e0000 */
[----:B------:R-:W-:Y:S01]  /*1b10*/  IADD3 R10, P0, PT, R26, R18, RZ ;  /* 0x000000121a0a7210 */ /* 0x000fe20007f1e0ff */
[----:B0-----:R-:W-:-:S04]  /*1b20*/  IMAD.WIDE R12, R11, 0x4, R12 ;  /* 0x000000040b0c7825 */ /* 0x001fc800078e020c */
[----:B------:R-:W-:Y:S02]  /*1b30*/  IMAD.X R11, RZ, RZ, R2, P0 ;  /* 0x000000ffff0b7224 */ /* 0x000fe400000e0602 */
[----:B------:R-:W2:Y:S04]  /*1b40*/  LDG.E R21, desc[UR4][R12.64] ;  /* 0x000000040c157981 */ /* 0x000ea8000c1e1900 */
[----:B------:R-:W3:Y:S01]  /*1b50*/  LD.E.U8 R14, desc[UR6][R10.64] ;  /* 0x000000060a0e7980 */ /* 0x000ee2000c101100 */
[----:B------:R-:W-:Y:S01]  /*1b60*/  BSSY.RECONVERGENT B1, `(.L_x_62) ;  /* 0x0000017000017945 */ /* 0x000fe20003800200 */
[----:B------:R-:W-:Y:S02]  /*1b70*/  ISETP.NE.AND P1, PT, R4, 0x1, PT ;  /* 0x000000010400780c */ /* 0x000fe40003f25270 */
[----:B--2---:R-:W-:-:S04]  /*1b80*/  ISETP.NE.AND P0, PT, R21, RZ, PT ;  /* 0x000000ff1500720c */ /* 0x004fc80003f05270 */
[----:B---3--:R-:W-:Y:S01]  /*1b90*/  ISETP.NE.OR P0, PT, R14, RZ, !P0 ;  /* 0x000000ff0e00720c */ /* 0x008fe20004705670 */
[----:B------:R-:W-:-:S12]  /*1ba0*/  IMAD.WIDE.U32 R14, R26, 0x4, R16 ;  /* 0x000000041a0e7825 */ /* 0x000fd800078e0010 */
        /* <DEDUP_REMOVED lines=18> */
.L_x_63:
[----:B------:R-:W-:Y:S05]  /*1cd0*/  BSYNC.RECONVERGENT B1 ;  /* 0x0000000000017941 */ /* 0x000fea0003800200 */
.L_x_62:
[----:B------:R-:W-:Y:S04]  /*1ce0*/  BSSY.RECONVERGENT B1, `(.L_x_61) ;  /* 0x0000040000017945 */ /* 0x000fe80003800200 */
[----:B------:R-:W-:Y:S05]  /*1cf0*/  @!P1 BRA `(.L_x_64) ;  /* 0x0000000000f89947 */ /* 0x000fea0003800000 */
[C---:B------:R-:W-:Y:S02]  /*1d00*/  R2UR UR4, R6.reuse ;  /* 0x00000000060472ca */ /* 0x040fe400000e0000 */
[C---:B------:R-:W-:Y:S02]  /*1d10*/  R2UR UR5, R7.reuse ;  /* 0x00000000070572ca */ /* 0x040fe400000e0000 */
[----:B------:R-:W-:Y:S02]  /*1d20*/  R2UR UR6, R6 ;  /* 0x00000000060672ca */ /* 0x000fe400000e0000 */
[----:B------:R-:W-:-:S09]  /*1d30*/  R2UR UR7, R7 ;  /* 0x00000000070772ca */ /* 0x000fd200000e0000 */
[----:B-1----:R-:W2:Y:S04]  /*1d40*/  LDG.E R21, desc[UR4][R12.64+0x4] ;  /* 0x000004040c157981 */ /* 0x002ea8000c1e1900 */
[----:B------:R-:W3:Y:S01]  /*1d50*/  LD.E.U8 R20, desc[UR6][R10.64+0x1] ;  /* 0x000001060a147980 */ /* 0x000ee2000c101100 */
[----:B------:R-:W-:Y:S01]  /*1d60*/  BSSY.RECONVERGENT B2, `(.L_x_65) ;  /* 0x0000018000027945 */ /* 0x000fe20003800200 */
[----:B------:R-:W-:Y:S02]  /*1d70*/  ISETP.NE.AND P3, PT, R4, 0x2, PT ;  /* 0x000000020400780c */ /* 0x000fe40003f65270 */
        /* <DEDUP_REMOVED lines=14> */
[----:B------:R-:W-:Y:S02]  /*1e60*/  @!P0 IADD3 R25, P1, PT, R3, R26, RZ ;  /* 0x0000001a03198210 */ /* 0x000fe40007f3e0ff */
[----:B------:R-:W-:Y:S02]  /*1e70*/  @!P0 R2UR UR4, R6 ;  /* 0x00000000060482ca */ /* 0x000fe400000e0000 */
[----:B------:R-:W-:Y:S01]  /*1e80*/  @!P0 R2UR UR5, R7 ;  /* 0x00000000070582ca */ /* 0x000fe200000e0000 */
[----:B------:R-:W-:-:S12]  /*1e90*/  @!P0 IMAD.X R28, RZ, RZ, RZ, P1 ;  /* 0x000000ffff1c8224 */ /* 0x000fd800008e06ff */
[----:B------:R1:W-:Y:S01]  /*1ea0*/  @!P0 ST.E desc[UR4][R14.64+0x4], R27 ;  /* 0x0000041b0e008985 */ /* 0x0003e2000c101904 */
[----:B0-----:R-:W-:-:S04]  /*1eb0*/  @!P0 LEA R20, P2, R25, R20, 0x2 ;  /* 0x0000001419148211 */ /* 0x001fc800078410ff */
[----:B------:R-:W-:-:S05]  /*1ec0*/  @!P0 LEA.HI.X R21, R25, R21, R28, 0x2, P2 ;  /* 0x0000001519158211 */ /* 0x000fca00010f141c */
[----:B------:R1:W-:Y:S04]  /*1ed0*/  @!P0 STG.E desc[UR4][R20.64+0x4], R23 ;  /* 0x0000041714008986 */ /* 0x0003e8000c101904 */
.L_x_66:
[----:B------:R-:W-:Y:S05]  /*1ee0*/  BSYNC.RECONVERGENT B2 ;  /* 0x0000000000027941 */ /* 0x000fea0003800200 */
.L_x_65:
[----:B------:R-:W-:Y:S05]  /*1ef0*/  @!P3 BRA `(.L_x_64) ;  /* 0x000000000078b947 */ /* 0x000fea0003800000 */
[C---:B------:R-:W-:Y:S02]  /*1f00*/  R2UR UR4, R6.reuse ;  /* 0x00000000060472ca */ /* 0x040fe400000e0000 */
[C---:B------:R-:W-:Y:S02]  /*1f10*/  R2UR UR5, R7.reuse ;  /* 0x00000000070572ca */ /* 0x040fe400000e0000 */
[----:B------:R-:W-:Y:S02]  /*1f20*/  R2UR UR6, R6 ;  /* 0x00000000060672ca */ /* 0x000fe400000e0000 */
[----:B------:R-:W-:-:S09]  /*1f30*/  R2UR UR7, R7 ;  /* 0x00000000070772ca */ /* 0x000fd200000e0000 */
[----:B------:R-:W2:Y:S04]  /*1f40*/  LDG.E R12, desc[UR4][R12.64+0x8] ;  /* 0x000008040c0c7981 */ /* 0x000ea8000c1e1900 */
[----:B------:R-:W3:Y:S01]  /*1f50*/  LD.E.U8 R10, desc[UR6][R10.64+0x2] ;  /* 0x000002060a0a7980 */ /* 0x000ee2000c101100 */
        /* <DEDUP_REMOVED lines=15> */
[C---:B------:R-:W-:Y:S02]  /*2050*/  @!P0 R2UR UR4, R6.reuse ;  /* 0x00000000060482ca */ /* 0x040fe400000e0000 */
[C---:B------:R-:W-:Y:S01]  /*2060*/  @!P0 R2UR UR5, R7.reuse ;  /* 0x00000000070582ca */ /* 0x040fe200000e0000 */
[----:B------:R-:W-:Y:S01]  /*2070*/  @!P0 IMAD.X R12, RZ, RZ, RZ, P1 ;  /* 0x000000ffff0c8224 */ /* 0x000fe200008e06ff */
[----:B------:R-:W-:Y:S02]  /*2080*/  @!P0 R2UR UR6, R6 ;  /* 0x00000000060682ca */ /* 0x000fe400000e0000 */
[----:B------:R-:W-:-:S09]  /*2090*/  @!P0 R2UR UR7, R7 ;  /* 0x00000000070782ca */ /* 0x000fd200000e0000 */
[----:B------:R2:W-:Y:S01]  /*20a0*/  @!P0 ST.E desc[UR4][R14.64+0x8], R11 ;  /* 0x0000080b0e008985 */ /* 0x0005e2000c101904 */
[----:B0-----:R-:W-:-:S04]  /*20b0*/  @!P0 LEA R8, P1, R10, R8, 0x2 ;  /* 0x000000080a088211 */ /* 0x001fc800078210ff */
[----:B------:R-:W-:-:S05]  /*20c0*/  @!P0 LEA.HI.X R9, R10, R9, R12, 0x2, P1 ;  /* 0x000000090a098211 */ /* 0x000fca00008f140c */
[----:B------:R2:W-:Y:S04]  /*20d0*/  @!P0 STG.E desc[UR6][R8.64+0x8], R23 ;  /* 0x0000081708008986 */ /* 0x0005e8000c101906 */
.L_x_64:
[----:B------:R-:W-:Y:S05]  /*20e0*/  BSYNC.RECONVERGENT B1 ;  /* 0x0000000000017941 */ /* 0x000fea0003800200 */
.L_x_61:
[----:B--2---:R-:W-:-:S05]  /*20f0*/  VIADD R9, R24, 0xfffffffe ;  /* 0xfffffffe18097836 */ /* 0x004fca0000000000 */
[C---:B------:R-:W-:Y:S01]  /*2100*/  ISETP.NE.AND P0, PT, R22.reuse, R9, PT ;  /* 0x000000091600720c */ /* 0x040fe20003f05270 */
[----:B------:R-:W-:-:S12]  /*2110*/  VIADD R22, R22, 0x1 ;  /* 0x0000000116167836 */ /* 0x000fd80000000000 */
[----:B------:R-:W-:Y:S05]  /*2120*/  @P0 BRA `(.L_x_67) ;  /* 0xffffffe8005c0947 */ /* 0x000fea000383ffff */
.L_x_49:
[----:B------:R-:W-:Y:S05]  /*2130*/  BSYNC.RECONVERGENT B0 ;  /* 0x0000000000007941 */ /* 0x000fea0003800200 */
.L_x_39:
[----:B------:R-:W2:Y:S02]  /*2140*/  LDC R8, c[0x0][0x398] ;  /* 0x0000e600ff087b82 */ /* 0x000ea40000000800 */
[----:B--2---:R-:W-:-:S13]  /*2150*/  ISETP.GE.AND P0, PT, R8, 0x1, PT ;  /* 0x000000010800780c */ /* 0x004fda0003f06270 */
[----:B------:R-:W-:Y:S05]  /*2160*/  @!P0 BRA `(.L_x_68) ;  /* 0x0000000800548947 */ /* 0x000fea0003800000 */
[C---:B------:R-:W-:Y:S01]  /*2170*/  ISETP.GE.U32.AND P0, PT, R8.reuse, 0x10, PT ;  /* 0x000000100800780c */ /* 0x040fe20003f06070 */
[----:B------:R-:W-:Y:S01]  /*2180*/  IMAD R19, R19, R8, RZ ;  /* 0x0000000813137224 */ /* 0x000fe200078e02ff */
[----:B-1----:R-:W-:Y:S01]  /*2190*/  LOP3.LUT R14, R8, 0xf, RZ, 0xc0, !PT ;  /* 0x0000000f080e7812 */ /* 0x002fe200078ec0ff */
[----:B0-----:R-:W-:-:S03]  /*21a0*/  IMAD.MOV.U32 R4, RZ, RZ, RZ ;  /* 0x000000ffff047224 */ /* 0x001fc600078e00ff */
[----:B------:R-:W-:-:S07]  /*21b0*/  ISETP.NE.AND P1, PT, R14, RZ, PT ;  /* 0x000000ff0e00720c */ /* 0x000fce0003f25270 */
[----:B------:R-:W-:Y:S06]  /*21c0*/  @!P0 BRA `(.L_x_69) ;  /* 0x0000000000e48947 */ /* 0x000fec0003800000 */
[----:B------:R-:W0:Y:S01]  /*21d0*/  LDC.64 R4, c[0x0][0x388] ;  /* 0x0000e200ff047b82 */ /* 0x000e220000000a00 */
[----:B------:R-:W-:Y:S01]  /*21e0*/  IADD3 R22, P0, PT, R16, 0x20, RZ ;  /* 0x0000002010167810 */ /* 0x000fe20007f1e0ff */
[----:B------:R-:W-:Y:S04]  /*21f0*/  BSSY.RECONVERGENT B0, `(.L_x_69) ;  /* 0x0000036000007945 */ /* 0x000fe80003800200 */
[----:B------:R-:W-:Y:S02]  /*2200*/  IMAD.X R23, RZ, RZ, R17, P0 ;  /* 0x000000ffff177224 */ /* 0x000fe400000e0611 */
[----:B0-----:R-:W-:-:S03]  /*2210*/  IMAD.WIDE.U32 R4, R19, 0x4, R4 ;  /* 0x0000000413047825 */ /* 0x001fc600078e0004 */
[----:B------:R-:W-:Y:S02]  /*2220*/  IADD3 R9, P2, PT, R4, 0x20, RZ ;  /* 0x0000002004097810 */ /* 0x000fe40007f5e0ff */
[----:B------:R-:W-:-:S03]  /*2230*/  LOP3.LUT R4, R8, 0x7ffffff0, RZ, 0xc0, !PT ;  /* 0x7ffffff008047812 */ /* 0x000fc600078ec0ff */
[----:B------:R-:W-:Y:S02]  /*2240*/  IMAD.X R20, RZ, RZ, R5, P2 ;  /* 0x000000ffff147224 */ /* 0x000fe400010e0605 */
[----:B------:R-:W-:-:S07]  /*2250*/  IMAD.MOV R3, RZ, RZ, -R4 ;  /* 0x000000ffff037224 */ /* 0x000fce00078e0a04 */
.L_x_70:
[----:B------:R-:W-:Y:S01]  /*2260*/  R2UR UR4, R6 ;  /* 0x00000000060472ca */ /* 0x000fe200000e0000 */
[----:B------:R-:W-:Y:S01]  /*2270*/  IMAD.MOV.U32 R12, RZ, RZ, R22 ;  /* 0x000000ffff0c7224 */ /* 0x000fe200078e0016 */
[----:B------:R-:W-:Y:S01]  /*2280*/  R2UR UR5, R7 ;  /* 0x00000000070572ca */ /* 0x000fe200000e0000 */
[----:B------:R-:W-:-:S12]  /*2290*/  IMAD.MOV.U32 R13, RZ, RZ, R23 ;  /* 0x000000ffff0d7224 */ /* 0x000fd800078e0017 */
[----:B------:R-:W2:Y:S01]  /*22a0*/  LD.E R5, desc[UR4][R12.64+-0x20] ;  /* 0xffffe0040c057980 */ /* 0x000ea2000c101900 */
[----:B------:R-:W-:Y:S01]  /*22b0*/  R2UR UR6, R6 ;  /* 0x00000000060672ca */ /* 0x000fe200000e0000 */
[----:B-1----:R-:W-:Y:S01]  /*22c0*/  IMAD.MOV.U32 R10, RZ, RZ, R9 ;  /* 0x000000ffff0a7224 */ /* 0x002fe200078e0009 */
[----:B------:R-:W-:Y:S01]  /*22d0*/  R2UR UR7, R7 ;  /* 0x00000000070772ca */ /* 0x000fe200000e0000 */
[----:B------:R-:W-:-:S05]  /*22e0*/  IMAD.MOV.U32 R11, RZ, RZ, R20 ;  /* 0x000000ffff0b7224 */ /* 0x000fca00078e0014 */
[----:B--2---:R0:W-:Y:S07]  /*22f0*/  STG.E desc[UR4][R10.64+-0x20], R5 ;  /* 0xffffe0050a007986 */ /* 0x0041ee000c101904 */
[----:B------:R-:W2:Y:S04]  /*2300*/  LD.E R9, desc[UR6][R12.64+-0x1c] ;  /* 0xffffe4060c097980 */ /* 0x000ea8000c101900 */
[----:B--2---:R1:W-:Y:S04]  /*2310*/  STG.E desc[UR4][R10.64+-0x1c], R9 ;  /* 0xffffe4090a007986 */ /* 0x0043e8000c101904 */
[----:B------:R-:W2:Y:S04]  /*2320*/  LD.E R15, desc[UR6][R12.64+-0x18] ;  /* 0xffffe8060c0f7980 */ /* 0x000ea8000c101900 */
[----:B--2---:R2:W-:Y:S04]  /*2330*/  STG.E desc[UR4][R10.64+-0x18], R15 ;  /* 0xffffe80f0a007986 */ /* 0x0045e8000c101904 */
[----:B------:R-:W3:Y:S04]  /*2340*/  LD.E R21, desc[UR6][R12.64+-0x14] ;  /* 0xffffec060c157980 */ /* 0x000ee8000c101900 */
[----:B---3--:R3:W-:Y:S04]  /*2350*/  STG.E desc[UR4][R10.64+-0x14], R21 ;  /* 0xffffec150a007986 */ /* 0x0087e8000c101904 */
[----:B0-----:R-:W4:Y:S04]  /*2360*/  LD.E R5, desc[UR6][R12.64+-0x10] ;  /* 0xfffff0060c057980 */ /* 0x001f28000c101900 */
[----:B----4-:R0:W-:Y:S04]  /*2370*/  STG.E desc[UR4][R10.64+-0x10], R5 ;  /* 0xfffff0050a007986 */ /* 0x0101e8000c101904 */
[----:B-1----:R-:W4:Y:S04]  /*2380*/  LD.E R9, desc[UR6][R12.64+-0xc] ;  /* 0xfffff4060c097980 */ /* 0x002f28000c101900 */
[----:B----4-:R1:W-:Y:S04]  /*2390*/  STG.E desc[UR4][R10.64+-0xc], R9 ;  /* 0xfffff4090a007986 */ /* 0x0103e8000c101904 */
[----:B--2---:R-:W2:Y:S04]  /*23a0*/  LD.E R15, desc[UR6][R12.64+-0x8] ;  /* 0xfffff8060c0f7980 */ /* 0x004ea8000c101900 */
[----:B--2---:R2:W-:Y:S04]  /*23b0*/  STG.E desc[UR4][R10.64+-0x8], R15 ;  /* 0xfffff80f0a007986 */ /* 0x0045e8000c101904 */
[----:B---3--:R-:W3:Y:S04]  /*23c0*/  LD.E R21, desc[UR6][R12.64+-0x4] ;  /* 0xfffffc060c157980 */ /* 0x008ee8000c101900 */
        /* <DEDUP_REMOVED lines=10> */
[----:B----4-:R-:W-:Y:S04]  /*2470*/  STG.E desc[UR4][R10.64+0x10], R5 ;  /* 0x000010050a007986 */ /* 0x010fe8000c101904 */
[----:B-1----:R-:W4:Y:S04]  /*2480*/  LD.E R9, desc[UR6][R12.64+0x14] ;  /* 0x000014060c097980 */ /* 0x002f28000c101900 */
[----:B----4-:R0:W-:Y:S04]  /*2490*/  STG.E desc[UR4][R10.64+0x14], R9 ;  /* 0x000014090a007986 */ /* 0x0101e8000c101904 */
[----:B--2---:R-:W2:Y:S01]  /*24a0*/  LD.E R15, desc[UR6][R12.64+0x18] ;  /* 0x000018060c0f7980 */ /* 0x004ea2000c101900 */
[----:B------:R-:W-:-:S05]  /*24b0*/  VIADD R3, R3, 0x10 ;  /* 0x0000001003037836 */ /* 0x000fca0000000000 */
[----:B------:R-:W-:Y:S01]  /*24c0*/  ISETP.NE.AND P0, PT, R3, RZ, PT ;  /* 0x000000ff0300720c */ /* 0x000fe20003f05270 */
[----:B--2---:R1:W-:Y:S04]  /*24d0*/  STG.E desc[UR4][R10.64+0x18], R15 ;  /* 0x0000180f0a007986 */ /* 0x0043e8000c101904 */
[----:B---3--:R-:W2:Y:S01]  /*24e0*/  LD.E R21, desc[UR6][R12.64+0x1c] ;  /* 0x00001c060c157980 */ /* 0x008ea2000c101900 */
[----:B------:R-:W-:Y:S02]  /*24f0*/  IADD3 R22, P2, PT, R12, 0x40, RZ ;  /* 0x000000400c167810 */ /* 0x000fe40007f5e0ff */
[----:B0-----:R-:W-:-:S03]  /*2500*/  IADD3 R9, P3, PT, R10, 0x40, RZ ;  /* 0x000000400a097810 */ /* 0x001fc60007f7e0ff */
[----:B------:R-:W-:Y:S02]  /*2510*/  IMAD.X R23, RZ, RZ, R13, P2 ;  /* 0x000000ffff177224 */ /* 0x000fe400010e060d */
[----:B------:R-:W-:Y:S01]  /*2520*/  IMAD.X R20, RZ, RZ, R11, P3 ;  /* 0x000000ffff147224 */ /* 0x000fe200018e060b */
[----:B--2---:R1:W-:Y:S01]  /*2530*/  STG.E desc[UR4][R10.64+0x1c], R21 ;  /* 0x00001c150a007986 */ /* 0x0043e2000c101904 */
[----:B------:R-:W-:Y:S06]  /*2540*/  @P0 BRA `(.L_x_70) ;  /* 0xfffffffc00440947 */ /* 0x000fec000383ffff */
[----:B------:R-:W-:Y:S05]  /*2550*/  BSYNC.RECONVERGENT B0 ;  /* 0x0000000000007941 */ /* 0x000fea0003800200 */
.L_x_69:
[----:B------:R-:W-:Y:S04]  /*2560*/  BSSY.RECONVERGENT B0, `(.L_x_68) ;  /* 0x0000055000007945 */ /* 0x000fe80003800200 */
[----:B------:R-:W-:Y:S05]  /*2570*/  @!P1 BRA `(.L_x_71) ;  /* 0x00000004004c9947 */ /* 0x000fea0003800000 */
[----:B------:R-:W-:Y:S02]  /*2580*/  ISETP.GE.U32.AND P0, PT, R14, 0x8, PT ;  /* 0x000000080e00780c */ /* 0x000fe40003f06070 */
[----:B------:R-:W-:-:S11]  /*2590*/  ISETP.NE.AND P1, PT, R0, RZ, PT ;  /* 0x000000ff0000720c */ /* 0x000fd60003f25270 */
[----:B------:R-:W-:Y:S05]  /*25a0*/  @!P0 BRA `(.L_x_72) ;  /* 0x0000000000788947 */ /* 0x000fea0003800000 */
[----:B------:R-:W-:Y:S01]  /*25b0*/  R2UR UR4, R6 ;  /* 0x00000000060472ca */ /* 0x000fe200000e0000 */
[----:B-1----:R-:W-:Y:S01]  /*25c0*/  IMAD.WIDE.U32 R10, R4, 0x4, R16 ;  /* 0x00000004040a7825 */ /* 0x002fe200078e0010 */
[C---:B------:R-:W-:Y:S01]  /*25d0*/  R2UR UR5, R7.reuse ;  /* 0x00000000070572ca */ /* 0x040fe200000e0000 */
[----:B------:R-:W0:Y:S01]  /*25e0*/  LDC.64 R14, c[0x0][0x388] ;  /* 0x0000e200ff0e7b82 */ /* 0x000e220000000a00 */
[----:B------:R-:W-:Y:S02]  /*25f0*/  R2UR UR6, R6 ;  /* 0x00000000060672ca */ /* 0x000fe400000e0000 */
[----:B------:R-:W-:Y:S01]  /*2600*/  R2UR UR7, R7 ;  /* 0x00000000070772ca */ /* 0x000fe200000e0000 */
[----:B------:R-:W-:-:S04]  /*2610*/  IMAD.IADD R5, R19, 0x1, R4 ;  /* 0x0000000113057824 */ /* 0x000fc800078e0204 */
[----:B------:R-:W1:Y:S04]  /*2620*/  LDC.64 R12, c[0x0][0x388] ;  /* 0x0000e200ff0c7b82 */ /* 0x000e680000000a00 */
[----:B------:R-:W2:Y:S01]  /*2630*/  LD.E R3, desc[UR4][R10.64] ;  /* 0x000000040a037980 */ /* 0x000ea2000c101900 */
[----:B0-----:R-:W-:Y:S01]  /*2640*/  IMAD.WIDE.U32 R14, R5, 0x4, R14 ;  /* 0x00000004050e7825 */ /* 0x001fe200078e000e */
[----:B------:R-:W-:-:S04]  /*2650*/  IADD3 R9, P0, PT, R19, R4, RZ ;  /* 0x0000000413097210 */ /* 0x000fc80007f1e0ff */
[----:B--2---:R0:W-:Y:S04]  /*2660*/  STG.E desc[UR4][R14.64], R3 ;  /* 0x000000030e007986 */ /* 0x0041e8000c101904 */
[----:B------:R-:W2:Y:S01]  /*2670*/  LD.E R5, desc[UR6][R10.64+0x4] ;  /* 0x000004060a057980 */ /* 0x000ea2000c101900 */
[----:B------:R-:W-:Y:S01]  /*2680*/  IMAD.X R20, RZ, RZ, RZ, P0 ;  /* 0x000000ffff147224 */ /* 0x000fe200000e06ff */
[----:B-1----:R-:W-:-:S04]  /*2690*/  LEA R12, P0, R9, R12, 0x2 ;  /* 0x0000000c090c7211 */ /* 0x002fc800078010ff */
[----:B------:R-:W-:-:S05]  /*26a0*/  LEA.HI.X R13, R9, R13, R20, 0x2, P0 ;  /* 0x0000000d090d7211 */ /* 0x000fca00000f1414 */
[----:B--2---:R1:W-:Y:S04]  /*26b0*/  STG.E desc[UR4][R12.64+0x4], R5 ;  /* 0x000004050c007986 */ /* 0x0043e8000c101904 */
[----:B------:R-:W2:Y:S04]  /*26c0*/  LD.E R9, desc[UR6][R10.64+0x8] ;  /* 0x000008060a097980 */ /* 0x000ea8000c101900 */
[----:B--2---:R2:W-:Y:S04]  /*26d0*/  STG.E desc[UR4][R12.64+0x8], R9 ;  /* 0x000008090c007986 */ /* 0x0045e8000c101904 */
[----:B0-----:R-:W3:Y:S04]  /*26e0*/  LD.E R3, desc[UR6][R10.64+0xc] ;  /* 0x00000c060a037980 */ /* 0x001ee8000c101900 */
[----:B---3--:R0:W-:Y:S04]  /*26f0*/  STG.E desc[UR4][R12.64+0xc], R3 ;  /* 0x00000c030c007986 */ /* 0x0081e8000c101904 */
[----:B------:R-:W3:Y:S04]  /*2700*/  LD.E R15, desc[UR6][R10.64+0x10] ;  /* 0x000010060a0f7980 */ /* 0x000ee8000c101900 */
[----:B---3--:R3:W-:Y:S04]  /*2710*/  STG.E desc[UR4][R12.64+0x10], R15 ;  /* 0x0000100f0c007986 */ /* 0x0087e8000c101904 */
[----:B-1----:R-:W4:Y:S04]  /*2720*/  LD.E R5, desc[UR6][R10.64+0x14] ;  /* 0x000014060a057980 */ /* 0x002f28000c101900 */
[----:B----4-:R3:W-:Y:S04]  /*2730*/  STG.E desc[UR4][R12.64+0x14], R5 ;  /* 0x000014050c007986 */ /* 0x0107e8000c101904 */
[----:B--2---:R-:W2:Y:S04]  /*2740*/  LD.E R9, desc[UR6][R10.64+0x18] ;  /* 0x000018060a097980 */ /* 0x004ea8000c101900 */
[----:B--2---:R3:W-:Y:S04]  /*2750*/  STG.E desc[UR4][R12.64+0x18], R9 ;  /* 0x000018090c007986 */ /* 0x0047e8000c101904 */
[----:B0-----:R-:W2:Y:S01]  /*2760*/  LD.E R3, desc[UR6][R10.64+0x1c] ;  /* 0x00001c060a037980 */ /* 0x001ea2000c101900 */
[----:B------:R-:W-:-:S03]  /*2770*/  VIADD R4, R4, 0x8 ;  /* 0x0000000804047836 */ /* 0x000fc60000000000 */
[----:B--2---:R3:W-:Y:S04]  /*2780*/  STG.E desc[UR4][R12.64+0x1c], R3 ;  /* 0x00001c030c007986 */ /* 0x0047e8000c101904 */
.L_x_72:
[----:B------:R-:W-:Y:S05]  /*2790*/  @!P1 BRA `(.L_x_71) ;  /* 0x0000000000c49947 */ /* 0x000fea0003800000 */
[----:B------:R-:W-:Y:S02]  /*27a0*/  ISETP.GE.U32.AND P0, PT, R0, 0x4, PT ;  /* 0x000000040000780c */ /* 0x000fe40003f06070 */
[----:B------:R-:W-:-:S04]  /*27b0*/  LOP3.LUT R8, R8, 0x3, RZ, 0xc0, !PT ;  /* 0x0000000308087812 */ /* 0x000fc800078ec0ff */
[----:B------:R-:W-:-:S07]  /*27c0*/  ISETP.NE.AND P1, PT, R8, RZ, PT ;  /* 0x000000ff0800720c */ /* 0x000fce0003f25270 */
[----:B------:R-:W-:Y:S06]  /*27d0*/  @!P0 BRA `(.L_x_73) ;  /* 0x0000000000588947 */ /* 0x000fec0003800000 */
[----:B------:R-:W-:Y:S01]  /*27e0*/  R2UR UR4, R6 ;  /* 0x00000000060472ca */ /* 0x000fe200000e0000 */
[----:B-1----:R-:W-:Y:S01]  /*27f0*/  IMAD.WIDE.U32 R10, R4, 0x4, R16 ;  /* 0x00000004040a7825 */ /* 0x002fe200078e0010 */
[----:B------:R-:W-:Y:S01]  /*2800*/  R2UR UR5, R7 ;  /* 0x00000000070572ca */ /* 0x000fe200000e0000 */
[----:B---3--:R-:W0:-:S12]  /*2810*/  LDC.64 R12, c[0x0][0x388] ;  /* 0x0000e200ff0c7b82 */ /* 0x008e180000000a00 */
[----:B------:R-:W2:Y:S01]  /*2820*/  LD.E R3, desc[UR4][R10.64] ;  /* 0x000000040a037980 */ /* 0x000ea2000c101900 */
[----:B------:R-:W-:Y:S01]  /*2830*/  R2UR UR6, R6 ;  /* 0x00000000060672ca */ /* 0x000fe200000e0000 */
[----:B------:R-:W-:Y:S01]  /*2840*/  IMAD.IADD R15, R19, 0x1, R4 ;  /* 0x00000001130f7824 */ /* 0x000fe200078e0204 */
[----:B------:R-:W-:-:S03]  /*2850*/  R2UR UR7, R7 ;  /* 0x00000000070772ca */ /* 0x000fc600000e0000 */
[----:B0-----:R-:W-:Y:S02]  /*2860*/  IMAD.WIDE.U32 R14, R15, 0x4, R12 ;  /* 0x000000040f0e7825 */ /* 0x001fe400078e000c */
[----:B------:R-:W0:Y:S03]  /*2870*/  LDC.64 R12, c[0x0][0x388] ;  /* 0x0000e200ff0c7b82 */ /* 0x000e260000000a00 */
[----:B--2---:R1:W-:Y:S05]  /*2880*/  STG.E desc[UR4][R14.64], R3 ;  /* 0x000000030e007986 */ /* 0x0043ea000c101904 */
[----:B------:R-:W2:Y:S01]  /*2890*/  LD.E R5, desc[UR6][R10.64+0x4] ;  /* 0x000004060a057980 */ /* 0x000ea2000c101900 */
[----:B------:R-:W-:-:S05]  /*28a0*/  IADD3 R0, P0, PT, R19, R4, RZ ;  /* 0x0000000413007210 */ /* 0x000fca0007f1e0ff */
[----:B------:R-:W-:Y:S01]  /*28b0*/  IMAD.X R9, RZ, RZ, RZ, P0 ;  /* 0x000000ffff097224 */ /* 0x000fe200000e06ff */
[----:B0-----:R-:W-:-:S04]  /*28c0*/  LEA R12, P0, R0, R12, 0x2 ;  /* 0x0000000c000c7211 */ /* 0x001fc800078010ff */
[----:B------:R-:W-:-:S05]  /*28d0*/  LEA.HI.X R13, R0, R13, R9, 0x2, P0 ;  /* 0x0000000d000d7211 */ /* 0x000fca00000f1409 */
[----:B--2---:R0:W-:Y:S04]  /*28e0*/  STG.E desc[UR4][R12.64+0x4], R5 ;  /* 0x000004050c007986 */ /* 0x0041e8000c101904 */
[----:B------:R-:W2:Y:S04]  /*28f0*/  LD.E R9, desc[UR6][R10.64+0x8] ;  /* 0x000008060a097980 */ /* 0x000ea8000c101900 */
[----:B--2---:R0:W-:Y:S04]  /*2900*/  STG.E desc[UR4][R12.64+0x8], R9 ;  /* 0x000008090c007986 */ /* 0x0041e8000c101904 */
[----:B-1----:R-:W2:Y:S01]  /*2910*/  LD.E R3, desc[UR6][R10.64+0xc] ;  /* 0x00000c060a037980 */ /* 0x002ea2000c101900 */
[----:B------:R-:W-:-:S03]  /*2920*/  VIADD R4, R4, 0x4 ;  /* 0x0000000404047836 */ /* 0x000fc60000000000 */
[----:B--2---:R0:W-:Y:S04]  /*2930*/  STG.E desc[UR4][R12.64+0xc], R3 ;  /* 0x00000c030c007986 */ /* 0x0041e8000c101904 */
.L_x_73:
[----:B------:R-:W-:Y:S05]  /*2940*/  @!P1 BRA `(.L_x_71) ;  /* 0x0000000000589947 */ /* 0x000fea0003800000 */
[----:B0--3--:R-:W0:Y:S01]  /*2950*/  LDC.64 R12, c[0x0][0x388] ;  /* 0x0000e200ff0c7b82 */ /* 0x009e220000000a00 */
[----:B------:R-:W-:Y:S02]  /*2960*/  IMAD.IADD R5, R19, 0x1, R4 ;  /* 0x0000000113057824 */ /* 0x000fe400078e0204 */
[----:B-1----:R-:W-:-:S04]  /*2970*/  IMAD.WIDE.U32 R10, R4, 0x4, R16 ;  /* 0x00000004040a7825 */ /* 0x002fc800078e0010 */
[----:B------:R-:W-:Y:S02]  /*2980*/  IMAD.MOV R8, RZ, RZ, -R8 ;  /* 0x000000ffff087224 */ /* 0x000fe400078e0a08 */
[----:B0-----:R-:W-:-:S04]  /*2990*/  IMAD.WIDE.U32 R4, R5, 0x4, R12 ;  /* 0x0000000405047825 */ /* 0x001fc800078e000c */
[----:B------:R-:W-:Y:S02]  /*29a0*/  IMAD.MOV.U32 R0, RZ, RZ, R4 ;  /* 0x000000ffff007224 */ /* 0x000fe400078e0004 */
[----:B------:R-:W-:-:S07]  /*29b0*/  IMAD.MOV.U32 R9, RZ, RZ, R5 ;  /* 0x000000ffff097224 */ /* 0x000fce00078e0005 */
.L_x_74:
[----:B------:R-:W-:Y:S01]  /*29c0*/  R2UR UR4, R6 ;  /* 0x00000000060472ca */ /* 0x000fe200000e0000 */
[----:B--2---:R-:W-:Y:S01]  /*29d0*/  IMAD.MOV.U32 R4, RZ, RZ, R10 ;  /* 0x000000ffff047224 */ /* 0x004fe200078e000a */
[----:B------:R-:W-:Y:S01]  /*29e0*/  R2UR UR5, R7 ;  /* 0x00000000070572ca */ /* 0x000fe200000e0000 */
[----:B------:R-:W-:-:S12]  /*29f0*/  IMAD.MOV.U32 R5, RZ, RZ, R11 ;  /* 0x000000ffff057224 */ /* 0x000fd800078e000b */
[----:B------:R0:W2:Y:S01]  /*2a00*/  LD.E R3, desc[UR4][R4.64] ;  /* 0x0000000404037980 */ /* 0x0000a2000c101900 */
[----:B------:R-:W-:Y:S01]  /*2a10*/  VIADD R8, R8, 0x1 ;  /* 0x0000000108087836 */ /* 0x000fe20000000000 */
[----:B------:R-:W-:-:S04]  /*2a20*/  IADD3 R10, P2, PT, R10, 0x4, RZ ;  /* 0x000000040a0a7810 */ /* 0x000fc80007f5e0ff */
[----:B------:R-:W-:Y:S01]  /*2a30*/  ISETP.NE.AND P0, PT, R8, RZ, PT ;  /* 0x000000ff0800720c */ /* 0x000fe20003f05270 */
[----:B------:R-:W-:Y:S02]  /*2a40*/  IMAD.X R11, RZ, RZ, R11, P2 ;  /* 0x000000ffff0b7224 */ /* 0x000fe400010e060b */
[----:B0-----:R-:W-:Y:S01]  /*2a50*/  IMAD.MOV.U32 R4, RZ, RZ, R0 ;  /* 0x000000ffff047224 */ /* 0x001fe200078e0000 */
[----:B------:R-:W-:Y:S01]  /*2a60*/  IADD3 R0, P1, PT, R0, 0x4, RZ ;  /* 0x0000000400007810 */ /* 0x000fe20007f3e0ff */
[----:B------:R-:W-:-:S04]  /*2a70*/  IMAD.MOV.U32 R5, RZ, RZ, R9 ;  /* 0x000000ffff057224 */ /* 0x000fc800078e0009 */
[----:B------:R-:W-:Y:S01]  /*2a80*/  IMAD.X R9, RZ, RZ, R9, P1 ;  /* 0x000000ffff097224 */ /* 0x000fe200008e0609 */
[----:B--2---:R2:W-:Y:S03]  /*2a90*/  STG.E desc[UR4][R4.64], R3 ;  /* 0x0000000304007986 */ /* 0x0045e6000c101904 */
[----:B------:R-:W-:Y:S05]  /*2aa0*/  @P0 BRA `(.L_x_74) ;  /* 0xfffffffc00c40947 */ /* 0x000fea000383ffff */
.L_x_71:
[----:B------:R-:W-:Y:S05]  /*2ab0*/  BSYNC.RECONVERGENT B0 ;  /* 0x0000000000007941 */ /* 0x000fea0003800200 */
.L_x_68:
[----:B------:R-:W-:Y:S01]  /*2ac0*/  MOV R19, 0x8 ;  /* 0x0000000800137802 */ /* 0x000fe20000000f00 */
[----:B0-2---:R-:W-:Y:S02]  /*2ad0*/  IMAD.MOV.U32 R4, RZ, RZ, R16 ;  /* 0x000000ffff047224 */ /* 0x005fe400078e0010 */
[----:B---3--:R-:W-:Y:S01]  /*2ae0*/  IMAD.MOV.U32 R5, RZ, RZ, R17 ;  /* 0x000000ffff057224 */ /* 0x008fe200078e0011 */
[----:B------:R0:W2:Y:S06]  /*2af0*/  LDC.64 R6, c[0x4][R19] ;  /* 0x0100000013067b82 */ /* 0x0000ac0000000a00 */
[----:B-1----:R-:W-:-:S07]  /*2b00*/  LEPC R20, `(.L_x_75) ;  /* 0x000000001014794e */ /* 0x002fce0000000000 */
[----:B0-2---:R-:W-:Y:S05]  /*2b10*/  CALL.ABS.NOINC R6 ;  /* 0x0000000006007343 */ /* 0x005fea0003c00000 */
.L_x_75:
[----:B------:R0:W1:Y:S01]  /*2b20*/  LDC.64 R6, c[0x4][R19] ;  /* 0x0100000013067b82 */ /* 0x0000620000000a00 */
[----:B------:R-:W-:Y:S02]  /*2b30*/  IMAD.MOV.U32 R4, RZ, RZ, R18 ;  /* 0x000000ffff047224 */ /* 0x000fe400078e0012 */
[----:B------:R-:W-:-:S07]  /*2b40*/  IMAD.MOV.U32 R5, RZ, RZ, R2 ;  /* 0x000000ffff057224 */ /* 0x000fce00078e0002 */
[----:B------:R-:W-:-:S07]  /*2b50*/  LEPC R20, `(.L_x_76) ;  /* 0x000000001014794e */ /* 0x000fce0000000000 */
[----:B01----:R-:W-:Y:S05]  /*2b60*/  CALL.ABS.NOINC R6 ;  /* 0x0000000006007343 */ /* 0x003fea0003c00000 */
.L_x_76:
[----:B------:R-:W-:Y:S05]  /*2b70*/  EXIT ;  /* 0x000000000000794d */ /* 0x000fea0003800000 */
.L_x_77:
        /* <DEDUP_REMOVED lines=16> */
.L_x_82:


//--------------------- .text._Z25initializeDistancesKernelPii --------------------------
	.section	.text._Z25initializeDistancesKernelPii,"ax",@progbits
	.align	128
        .global         _Z25initializeDistancesKernelPii
        .type           _Z25initializeDistancesKernelPii,@function
        .size           _Z25initializeDistancesKernelPii,(.L_x_83 - _Z25initializeDistancesKernelPii)
        .other          _Z25initializeDistancesKernelPii,@"STO_CUDA_ENTRY STV_DEFAULT"
_Z25initializeDistancesKernelPii:
.text._Z25initializeDistancesKernelPii:
[----:B------:R-:W-:Y:S01]  /*0000*/  LDC R1, c[0x0][0x37c] ;  /* 0x0000df00ff017b82 */ /* 0x000fe20000000800 */
[----:B------:R-:W0:Y:S07]  /*0010*/  S2R R3, SR_TID.X ;  /* 0x0000000000037919 */ /* 0x000e2e0000002100 */
[----:B------:R-:W0:Y:S08]  /*0020*/  S2UR UR4, SR_CTAID.X ;  /* 0x00000000000479c3 */ /* 0x000e300000002500 */
[----:B------:R-:W0:Y:S08]  /*0030*/  LDC R0, c[0x0][0x360] ;  /* 0x0000d800ff007b82 */ /* 0x000e300000000800 */
[----:B------:R-:W1:Y:S01]  /*0040*/  LDC R5, c[0x0][0x388] ;  /* 0x0000e200ff057b82 */ /* 0x000e620000000800 */
[----:B0-----:R-:W-:-:S02]  /*0050*/  IMAD R0, R0, UR4, R3 ;  /* 0x0000000400007c24 */ /* 0x001fc4000f8e0203 */
[----:B-1----:R-:W-:-:S05]  /*0060*/  IMAD R3, R5, R5, RZ ;  /* 0x0000000505037224 */ /* 0x002fca00078e02ff */
[----:B------:R-:W-:-:S13]  /*0070*/  ISETP.GE.AND P0, PT, R0, R3, PT ;  /* 0x000000030000720c */ /* 0x000fda0003f06270 */
[----:B------:R-:W-:Y:S05]  /*0080*/  @P0 EXIT ;  /* 0x000000000000094d */ /* 0x000fea0003800000 */
[----:B------:R-:W-:Y:S01]  /*0090*/  IABS R7, R5 ;  /* 0x0000000500077213 */ /* 0x000fe20000000000 */
[----:B------:R-:W0:Y:S03]  /*00a0*/  LDCU.64 UR4, c[0x0][0x358] ;  /* 0x00006b00ff0477ac */ /* 0x000e260008000a00 */
[----:B------:R-:W1:Y:S08]  /*00b0*/  I2F.RP R4, R7 ;  /* 0x0000000700047306 */ /* 0x000e700000209400 */
[----:B-1----:R-:W1:Y:S02]  /*00c0*/  MUFU.RCP R4, R4 ;  /* 0x0000000400047308 */ /* 0x002e640000001000 */
[----:B-1----:R-:W-:-:S06]  /*00d0*/  VIADD R2, R4, 0xffffffe ;  /* 0x0ffffffe04027836 */ /* 0x002fcc0000000000 */
[----:B------:R1:W2:Y:S02]  /*00e0*/  F2I.FTZ.U32.TRUNC.NTZ R3, R2 ;  /* 0x0000000200037305 */ /* 0x0002a4000021f000 */
[----:B-1----:R-:W-:Y:S02]  /*00f0*/  HFMA2 R2, -RZ, RZ, 0, 0 ;  /* 0x00000000ff027431 */ /* 0x002fe400000001ff */
[----:B--2---:R-:W-:-:S04]  /*0100*/  IMAD.MOV R6, RZ, RZ, -R3 ;  /* 0x000000ffff067224 */ /* 0x004fc800078e0a03 */
[----:B------:R-:W-:Y:S01]  /*0110*/  IMAD R9, R6, R7, RZ ;  /* 0x0000000706097224 */ /* 0x000fe200078e02ff */
[----:B------:R-:W-:-:S03]  /*0120*/  IABS R6, R0 ;  /* 0x0000000000067213 */ /* 0x000fc60000000000 */
[----:B------:R-:W-:Y:S01]  /*0130*/  IMAD.HI.U32 R3, R3, R9, R2 ;  /* 0x0000000903037227 */ /* 0x000fe200078e0002 */
[----:B------:R-:W-:-:S04]  /*0140*/  LOP3.LUT R2, R0, R5, RZ, 0x3c, !PT ;  /* 0x0000000500027212 */ /* 0x000fc800078e3cff */
[----:B------:R-:W-:Y:S01]  /*0150*/  ISETP.GE.AND P1, PT, R2, RZ, PT ;  /* 0x000000ff0200720c */ /* 0x000fe20003f26270 */
[----:B------:R-:W-:-:S04]  /*0160*/  IMAD.HI.U32 R3, R3, R6, RZ ;  /* 0x0000000603037227 */ /* 0x000fc800078e00ff */
[----:B------:R-:W-:-:S04]  /*0170*/  IMAD.MOV R4, RZ, RZ, -R3 ;  /* 0x000000ffff047224 */ /* 0x000fc800078e0a03 */
[----:B------:R-:W-:-:S05]  /*0180*/  IMAD R4, R7, R4, R6 ;  /* 0x0000000407047224 */ /* 0x000fca00078e0206 */
[----:B------:R-:W-:-:S13]  /*0190*/  ISETP.GT.U32.AND P2, PT, R7, R4, PT ;  /* 0x000000040700720c */ /* 0x000fda0003f44070 */
[-C--:B------:R-:W-:Y:S01]  /*01a0*/  @!P2 IADD3 R4, PT, PT, R4, -R7.reuse, RZ ;  /* 0x800000070404a210 */ /* 0x080fe20007ffe0ff */
[----:B------:R-:W-:Y:S01]  /*01b0*/  @!P2 VIADD R3, R3, 0x1 ;  /* 0x000000010303a836 */ /* 0x000fe20000000000 */
[----:B------:R-:W-:Y:S02]  /*01c0*/  ISETP.NE.AND P2, PT, R5, RZ, PT ;  /* 0x000000ff0500720c */ /* 0x000fe40003f45270 */
[----:B------:R-:W-:-:S13]  /*01d0*/  ISETP.GE.U32.AND P0, PT, R4, R7, PT ;  /* 0x000000070400720c */ /* 0x000fda0003f06070 */
[----:B------:R-:W-:-:S05]  /*01e0*/  @P0 IADD3 R3, PT, PT, R3, 0x1, RZ ;  /* 0x0000000103030810 */ /* 0x000fca0007ffe0ff */
[----:B------:R-:W-:Y:S01]  /*01f0*/  @!P1 IMAD.MOV R3, RZ, RZ, -R3 ;  /* 0x000000ffff039224 */ /* 0x000fe200078e0a03 */
[----:B------:R-:W-:-:S04]  /*0200*/  @!P2 LOP3.LUT R3, RZ, R5, RZ, 0x33, !PT ;  /* 0x00000005ff03a212 */ /* 0x000fc800078e33ff */
[----:B------:R-:W-:-:S05]  /*0210*/  IADD3 R2, PT, PT, -R3, RZ, RZ ;  /* 0x000000ff03027210 */ /* 0x000fca0007ffe1ff */
[----:B------:R-:W-:-:S05]  /*0220*/  IMAD R2, R5, R2, R0 ;  /* 0x0000000205027224 */ /* 0x000fca00078e0200 */
[----:B------:R-:W-:-:S13]  /*0230*/  ISETP.NE.AND P0, PT, R3, R2, PT ;  /* 0x000000020300720c */ /* 0x000fda0003f05270 */
[----:B------:R-:W1:Y:S02]  /*0240*/  @!P0 LDC.64 R2, c[0x0][0x380] ;  /* 0x0000e000ff028b82 */ /* 0x000e640000000a00 */
[----:B-1----:R-:W-:-:S05]  /*0250*/  @!P0 IMAD.WIDE R2, R0, 0x4, R2 ;  /* 0x0000000400028825 */ /* 0x002fca00078e0202 */
[----:B0-----:R0:W-:Y:S01]  /*0260*/  @!P0 STG.E desc[UR4][R2.64], RZ ;  /* 0x000000ff02008986 */ /* 0x0011e2000c101904 */
[----:B------:R-:W-:Y:S05]  /*0270*/  @!P0 EXIT ;  /* 0x000000000000894d */ /* 0x000fea0003800000 */
[----:B0-----:R-:W0:Y:S01]  /*0280*/  LDC.64 R2, c[0x0][0x380] ;  /* 0x0000e000ff027b82 */ /* 0x001e220000000a00 */
[----:B------:R-:W-:Y:S01]  /*0290*/  MOV R5, 0x7fffffff ;  /* 0x7fffffff00057802 */ /* 0x000fe20000000f00 */
[----:B0-----:R-:W-:-:S05]  /*02a0*/  IMAD.WIDE R2, R0, 0x4, R2 ;  /* 0x0000000400027825 */ /* 0x001fca00078e0202 */
[----:B------:R-:W-:Y:S01]  /*02b0*/  STG.E desc[UR4][R2.64], R5 ;  /* 0x0000000502007986 */ /* 0x000fe2000c101904 */
[----:B------:R-:W-:Y:S05]  /*02c0*/  EXIT ;  /* 0x000000000000794d */ /* 0x000fea0003800000 */
.L_x_78:
        /* <DEDUP_REMOVED lines=11> */
.L_x_83:


//--------------------- .nv.shared.reserved.0     --------------------------
	.section	.nv.shared.reserved.0,"aw",@nobits
	.weak		__nv_reservedSMEM_offset_0_alias
	.size		__nv_reservedSMEM_offset_0_alias, 0, 64
	.other		__nv_reservedSMEM_offset_0_alias,@"STO_CUDA_RESERVED_SHARED STV_DEFAULT"
__nv_reservedSMEM_offset_0_alias:
	.zero		0
	.zero		64


//--------------------- .nv.constant0._Z22evaluateSheltersKernelPiS_S_Pfiiiibi --------------------------
	.section	.nv.constant0._Z22evaluateSheltersKernelPiS_S_Pfiiiibi,"a",@progbits
	.sectionflags	@""
	.align	4
.nv.constant0._Z22evaluateSheltersKernelPiS_S_Pfiiiibi:
	.zero		952


//--------------------- .nv.constant0._Z24pathReconstructionKernelPiS_S_ii --------------------------
	.section	.nv.constant0._Z24pathReconstructionKernelPiS_S_ii,"a",@progbits
	.sectionflags	@""
	.align	4
.nv.constant0._Z24pathReconstructionKernelPiS_S_ii:
	.zero		928


//--------------------- .nv.constant0._Z22parallelDijkstraKernelPiS_S_i --------------------------
	.section	.nv.constant0._Z22parallelDijkstraKernelPiS_S_i,"a",@progbits
	.sectionflags	@""
	.align	4
.nv.constant0._Z22parallelDijkstraKernelPiS_S_i:
	.zero		924


//--------------------- .nv.constant0._Z25initializeDistancesKernelPii --------------------------
	.section	.nv.constant0._Z25initializeDistancesKernelPii,"a",@progbits
	.sectionflags	@""
	.align	4
.nv.constant0._Z25initializeDistancesKernelPii:
	.zero		908


//--------------------- SYMBOLS --------------------------

	.type		.nv.reservedSmem.offset0,@object
	.size		.nv.reservedSmem.offset0,0x4
	.type		malloc,@function
	.type		free,@function
